//
// Generated by NVIDIA NVVM Compiler
//
// Compiler Build ID: CL-36424714
// Cuda compilation tools, release 13.0, V13.0.88
// Based on NVVM 20.0.0
//

.version 9.0
.target sm_100
.address_size 64

	// .globl	_ZN8mmdeploy8mmaction4cuda9transposeIfEEvPKT_PKiPS3_S7_ii

.visible .entry _ZN8mmdeploy8mmaction4cuda9transposeIfEEvPKT_PKiPS3_S7_ii(
	.param .u64 .ptr .align 1 _ZN8mmdeploy8mmaction4cuda9transposeIfEEvPKT_PKiPS3_S7_ii_param_0,
	.param .u64 .ptr .align 1 _ZN8mmdeploy8mmaction4cuda9transposeIfEEvPKT_PKiPS3_S7_ii_param_1,
	.param .u64 .ptr .align 1 _ZN8mmdeploy8mmaction4cuda9transposeIfEEvPKT_PKiPS3_S7_ii_param_2,
	.param .u64 .ptr .align 1 _ZN8mmdeploy8mmaction4cuda9transposeIfEEvPKT_PKiPS3_S7_ii_param_3,
	.param .u32 _ZN8mmdeploy8mmaction4cuda9transposeIfEEvPKT_PKiPS3_S7_ii_param_4,
	.param .u32 _ZN8mmdeploy8mmaction4cuda9transposeIfEEvPKT_PKiPS3_S7_ii_param_5
)
{
	.reg .pred 	%p<11>;
	.reg .b32 	%r<140>;
	.reg .b32 	%f<2>;
	.reg .b64 	%rd<34>;

	ld.param.u64 	%rd11, [_ZN8mmdeploy8mmaction4cuda9transposeIfEEvPKT_PKiPS3_S7_ii_param_0];
	ld.param.u64 	%rd13, [_ZN8mmdeploy8mmaction4cuda9transposeIfEEvPKT_PKiPS3_S7_ii_param_1];
	ld.param.u64 	%rd12, [_ZN8mmdeploy8mmaction4cuda9transposeIfEEvPKT_PKiPS3_S7_ii_param_2];
	ld.param.u64 	%rd14, [_ZN8mmdeploy8mmaction4cuda9transposeIfEEvPKT_PKiPS3_S7_ii_param_3];
	ld.param.u32 	%r32, [_ZN8mmdeploy8mmaction4cuda9transposeIfEEvPKT_PKiPS3_S7_ii_param_4];
	ld.param.u32 	%r33, [_ZN8mmdeploy8mmaction4cuda9transposeIfEEvPKT_PKiPS3_S7_ii_param_5];
	cvta.to.global.u64 	%rd1, %rd13;
	cvta.to.global.u64 	%rd2, %rd14;
	mov.u32 	%r34, %ctaid.x;
	mov.u32 	%r35, %ntid.x;
	mov.u32 	%r36, %tid.x;
	mad.lo.s32 	%r1, %r34, %r35, %r36;
	setp.ge.s32 	%p1, %r1, %r33;
	@%p1 bra 	$L__BB0_15;
	setp.lt.s32 	%p2, %r32, 1;
	mov.b64 	%rd33, 0;
	@%p2 bra 	$L__BB0_14;
	and.b32  	%r2, %r32, 7;
	setp.lt.u32 	%p3, %r32, 8;
	mov.b32 	%r132, 0;
	mov.u32 	%r139, %r132;
	mov.u32 	%r130, %r1;
	@%p3 bra 	$L__BB0_5;
	and.b32  	%r132, %r32, 2147483640;
	neg.s32 	%r124, %r132;
	add.s64 	%rd32, %rd2, 16;
	add.s64 	%rd31, %rd1, 16;
	mov.b32 	%r139, 0;
	mov.u32 	%r130, %r1;
$L__BB0_4:
	.pragma "nounroll";
	ld.global.u32 	%r40, [%rd32+-16];
	div.s32 	%r41, %r130, %r40;
	mul.lo.s32 	%r42, %r41, %r40;
	sub.s32 	%r43, %r130, %r42;
	ld.global.u32 	%r44, [%rd31+-16];
	mad.lo.s32 	%r45, %r44, %r41, %r139;
	ld.global.u32 	%r46, [%rd32+-12];
	div.s32 	%r47, %r43, %r46;
	mul.lo.s32 	%r48, %r47, %r46;
	sub.s32 	%r49, %r43, %r48;
	ld.global.u32 	%r50, [%rd31+-12];
	mad.lo.s32 	%r51, %r50, %r47, %r45;
	ld.global.u32 	%r52, [%rd32+-8];
	div.s32 	%r53, %r49, %r52;
	mul.lo.s32 	%r54, %r53, %r52;
	sub.s32 	%r55, %r49, %r54;
	ld.global.u32 	%r56, [%rd31+-8];
	mad.lo.s32 	%r57, %r56, %r53, %r51;
	ld.global.u32 	%r58, [%rd32+-4];
	div.s32 	%r59, %r55, %r58;
	mul.lo.s32 	%r60, %r59, %r58;
	sub.s32 	%r61, %r55, %r60;
	ld.global.u32 	%r62, [%rd31+-4];
	mad.lo.s32 	%r63, %r62, %r59, %r57;
	ld.global.u32 	%r64, [%rd32];
	div.s32 	%r65, %r61, %r64;
	mul.lo.s32 	%r66, %r65, %r64;
	sub.s32 	%r67, %r61, %r66;
	ld.global.u32 	%r68, [%rd31];
	mad.lo.s32 	%r69, %r68, %r65, %r63;
	ld.global.u32 	%r70, [%rd32+4];
	div.s32 	%r71, %r67, %r70;
	mul.lo.s32 	%r72, %r71, %r70;
	sub.s32 	%r73, %r67, %r72;
	ld.global.u32 	%r74, [%rd31+4];
	mad.lo.s32 	%r75, %r74, %r71, %r69;
	ld.global.u32 	%r76, [%rd32+8];
	div.s32 	%r77, %r73, %r76;
	mul.lo.s32 	%r78, %r77, %r76;
	sub.s32 	%r79, %r73, %r78;
	ld.global.u32 	%r80, [%rd31+8];
	mad.lo.s32 	%r81, %r80, %r77, %r75;
	ld.global.u32 	%r82, [%rd32+12];
	div.s32 	%r83, %r79, %r82;
	mul.lo.s32 	%r84, %r83, %r82;
	sub.s32 	%r130, %r79, %r84;
	ld.global.u32 	%r85, [%rd31+12];
	mad.lo.s32 	%r139, %r85, %r83, %r81;
	add.s32 	%r124, %r124, 8;
	add.s64 	%rd32, %rd32, 32;
	add.s64 	%rd31, %rd31, 32;
	setp.ne.s32 	%p4, %r124, 0;
	@%p4 bra 	$L__BB0_4;
$L__BB0_5:
	setp.eq.s32 	%p5, %r2, 0;
	@%p5 bra 	$L__BB0_13;
	and.b32  	%r15, %r32, 3;
	setp.lt.u32 	%p6, %r2, 4;
	@%p6 bra 	$L__BB0_8;
	mul.wide.u32 	%rd16, %r132, 4;
	add.s64 	%rd17, %rd2, %rd16;
	ld.global.u32 	%r87, [%rd17];
	div.s32 	%r88, %r130, %r87;
	mul.lo.s32 	%r89, %r88, %r87;
	sub.s32 	%r90, %r130, %r89;
	add.s64 	%rd18, %rd1, %rd16;
	ld.global.u32 	%r91, [%rd18];
	mad.lo.s32 	%r92, %r91, %r88, %r139;
	ld.global.u32 	%r93, [%rd17+4];
	div.s32 	%r94, %r90, %r93;
	mul.lo.s32 	%r95, %r94, %r93;
	sub.s32 	%r96, %r90, %r95;
	ld.global.u32 	%r97, [%rd18+4];
	mad.lo.s32 	%r98, %r97, %r94, %r92;
	ld.global.u32 	%r99, [%rd17+8];
	div.s32 	%r100, %r96, %r99;
	mul.lo.s32 	%r101, %r100, %r99;
	sub.s32 	%r102, %r96, %r101;
	ld.global.u32 	%r103, [%rd18+8];
	mad.lo.s32 	%r104, %r103, %r100, %r98;
	ld.global.u32 	%r105, [%rd17+12];
	div.s32 	%r106, %r102, %r105;
	mul.lo.s32 	%r107, %r106, %r105;
	sub.s32 	%r130, %r102, %r107;
	ld.global.u32 	%r108, [%rd18+12];
	mad.lo.s32 	%r139, %r108, %r106, %r104;
	add.s32 	%r132, %r132, 4;
$L__BB0_8:
	setp.eq.s32 	%p7, %r15, 0;
	@%p7 bra 	$L__BB0_13;
	setp.eq.s32 	%p8, %r15, 1;
	@%p8 bra 	$L__BB0_11;
	mul.wide.u32 	%rd19, %r132, 4;
	add.s64 	%rd20, %rd2, %rd19;
	ld.global.u32 	%r110, [%rd20];
	div.s32 	%r111, %r130, %r110;
	mul.lo.s32 	%r112, %r111, %r110;
	sub.s32 	%r113, %r130, %r112;
	add.s64 	%rd21, %rd1, %rd19;
	ld.global.u32 	%r114, [%rd21];
	mad.lo.s32 	%r115, %r114, %r111, %r139;
	ld.global.u32 	%r116, [%rd20+4];
	div.s32 	%r117, %r113, %r116;
	mul.lo.s32 	%r118, %r117, %r116;
	sub.s32 	%r130, %r113, %r118;
	ld.global.u32 	%r119, [%rd21+4];
	mad.lo.s32 	%r139, %r119, %r117, %r115;
	add.s32 	%r132, %r132, 2;
$L__BB0_11:
	and.b32  	%r120, %r32, 1;
	setp.eq.b32 	%p9, %r120, 1;
	not.pred 	%p10, %p9;
	@%p10 bra 	$L__BB0_13;
	mul.wide.u32 	%rd22, %r132, 4;
	add.s64 	%rd23, %rd2, %rd22;
	ld.global.u32 	%r121, [%rd23];
	div.s32 	%r122, %r130, %r121;
	add.s64 	%rd24, %rd1, %rd22;
	ld.global.u32 	%r123, [%rd24];
	mad.lo.s32 	%r139, %r123, %r122, %r139;
$L__BB0_13:
	cvt.s64.s32 	%rd33, %r139;
$L__BB0_14:
	cvta.to.global.u64 	%rd25, %rd11;
	shl.b64 	%rd26, %rd33, 2;
	add.s64 	%rd27, %rd25, %rd26;
	ld.global.f32 	%f1, [%rd27];
	cvta.to.global.u64 	%rd28, %rd12;
	mul.wide.s32 	%rd29, %r1, 4;
	add.s64 	%rd30, %rd28, %rd29;
	st.global.f32 	[%rd30], %f1;
$L__BB0_15:
	ret;

}


// ===== COMPILED SASS (sm_100) =====

	.target	sm_100

	.elftype	@"ET_EXEC"


//--------------------- .note.nv.tkinfo           --------------------------
	.section	.note.nv.tkinfo,"",@"SHT_NOTE"
	.sectionflags	@"SHF_NOTE_NV_TKINFO"
	.tkinfo
        /*0018*/ 	.word	0x00000002
        /*0030*/ 	.string	""
        /*0030*/ 	.string	"ptxas"
        /*0030*/ 	.string	"Cuda compilation tools, release 13.0, V13.0.88"
        /*0030*/ 	.string	"Build cuda_13.0.r13.0/compiler.36424714_0"
        /*0030*/ 	.string	"-arch sm_100 -m 64 "



//--------------------- .note.nv.cuinfo           --------------------------
	.section	.note.nv.cuinfo,"",@"SHT_NOTE"
	.sectionflags	@"SHF_NOTE_NV_CUINFO"
        /*0018*/ 	.short	0x0002
        /*001a*/ 	.short	0x0064
        /*001c*/ 	.short	0x0082
	.zero		2


//--------------------- .nv.info                  --------------------------
	.section	.nv.info,"",@"SHT_CUDA_INFO"
	.align	4


	//----- nvinfo : EIATTR_REGCOUNT
	.align		4
        /*0000*/ 	.byte	0x04, 0x2f
        /*0002*/ 	.short	(.L_1 - .L_0)
	.align		4
.L_0:
        /*0004*/ 	.word	index@(_ZN8mmdeploy8mmaction4cuda9transposeIfEEvPKT_PKiPS3_S7_ii)
        /*0008*/ 	.word	0x00000020


	//----- nvinfo : EIATTR_FRAME_SIZE
	.align		4
.L_1:
        /*000c*/ 	.byte	0x04, 0x11
        /*000e*/ 	.short	(.L_3 - .L_2)
	.align		4
.L_2:
        /*0010*/ 	.word	index@(_ZN8mmdeploy8mmaction4cuda9transposeIfEEvPKT_PKiPS3_S7_ii)
        /*0014*/ 	.word	0x00000000


	//----- nvinfo : EIATTR_MIN_STACK_SIZE
	.align		4
.L_3:
        /*0018*/ 	.byte	0x04, 0x12
        /*001a*/ 	.short	(.L_5 - .L_4)
	.align		4
.L_4:
        /*001c*/ 	.word	index@(_ZN8mmdeploy8mmaction4cuda9transposeIfEEvPKT_PKiPS3_S7_ii)
        /*0020*/ 	.word	0x00000000
.L_5:


//--------------------- .nv.compat                --------------------------
	.section	.nv.compat,"",@"SHT_CUDA_COMPAT_INFO"
	.align	4
        /*0000*/ 	.byte	0x02, 0x09, 0x00, 0x00, 0x02, 0x02, 0x01, 0x00, 0x02, 0x05, 0x05, 0x00, 0x03, 0x07, 0x01, 0x01
        /*0010*/ 	.byte	0x02, 0x03, 0x00, 0x00, 0x02, 0x06, 0x01, 0x00, 0x04, 0x0b, 0x08, 0x00, 0x09, 0x00, 0x00, 0x00
        /*0020*/ 	.byte	0x00, 0x00, 0x00, 0x00


//--------------------- .nv.info._ZN8mmdeploy8mmaction4cuda9transposeIfEEvPKT_PKiPS3_S7_ii --------------------------
	.section	.nv.info._ZN8mmdeploy8mmaction4cuda9transposeIfEEvPKT_PKiPS3_S7_ii,"",@"SHT_CUDA_INFO"
	.sectionflags	@""
	.align	4


	//----- nvinfo : EIATTR_CUDA_API_VERSION
	.align		4
        /*0000*/ 	.byte	0x04, 0x37
        /*0002*/ 	.short	(.L_7 - .L_6)
.L_6:
        /*0004*/ 	.word	0x00000082


	//----- nvinfo : EIATTR_KPARAM_INFO
	.align		4
.L_7:
        /*0008*/ 	.byte	0x04, 0x17
        /*000a*/ 	.short	(.L_9 - .L_8)
.L_8:
        /*000c*/ 	.word	0x00000000
        /*0010*/ 	.short	0x0005
        /*0012*/ 	.short	0x0024
        /*0014*/ 	.byte	0x00, 0xf0, 0x11, 0x00


	//----- nvinfo : EIATTR_KPARAM_INFO
	.align		4
.L_9:
        /*0018*/ 	.byte	0x04, 0x17
        /*001a*/ 	.short	(.L_11 - .L_10)
.L_10:
        /*001c*/ 	.word	0x00000000
        /*0020*/ 	.short	0x0004
        /*0022*/ 	.short	0x0020
        /*0024*/ 	.byte	0x00, 0xf0, 0x11, 0x00


	//----- nvinfo : EIATTR_KPARAM_INFO
	.align		4
.L_11:
        /*0028*/ 	.byte	0x04, 0x17
        /*002a*/ 	.short	(.L_13 - .L_12)
.L_12:
        /*002c*/ 	.word	0x00000000
        /*0030*/ 	.short	0x0003
        /*0032*/ 	.short	0x0018
        /*0034*/ 	.byte	0x00, 0xf5, 0x21, 0x00


	//----- nvinfo : EIATTR_KPARAM_INFO
	.align		4
.L_13:
        /*0038*/ 	.byte	0x04, 0x17
        /*003a*/ 	.short	(.L_15 - .L_14)
.L_14:
        /*003c*/ 	.word	0x00000000
        /*0040*/ 	.short	0x0002
        /*0042*/ 	.short	0x0010
        /*0044*/ 	.byte	0x00, 0xf5, 0x21, 0x00


	//----- nvinfo : EIATTR_KPARAM_INFO
	.align		4
.L_15:
        /*0048*/ 	.byte	0x04, 0x17
        /*004a*/ 	.short	(.L_17 - .L_16)
.L_16:
        /*004c*/ 	.word	0x00000000
        /*0050*/ 	.short	0x0001
        /*0052*/ 	.short	0x0008
        /*0054*/ 	.byte	0x00, 0xf5, 0x21, 0x00


	//----- nvinfo : EIATTR_KPARAM_INFO
	.align		4
.L_17:
        /*0058*/ 	.byte	0x04, 0x17
        /*005a*/ 	.short	(.L_19 - .L_18)
.L_18:
        /*005c*/ 	.word	0x00000000
        /*0060*/ 	.short	0x0000
        /*0062*/ 	.short	0x0000
        /*0064*/ 	.byte	0x00, 0xf5, 0x21, 0x00


	//----- nvinfo : EIATTR_SPARSE_MMA_MASK
	.align		4
.L_19:
        /*0068*/ 	.byte	0x03, 0x50
        /*006a*/ 	.short	0x0000


	//----- nvinfo : EIATTR_MAXREG_COUNT
	.align		4
        /*006c*/ 	.byte	0x03, 0x1b
        /*006e*/ 	.short	0x00ff


	//----- nvinfo : EIATTR_MERCURY_ISA_VERSION
	.align		4
        /*0070*/ 	.byte	0x03, 0x5f
        /*0072*/ 	.short	0x0101


	//----- nvinfo : EIATTR_VRC_CTA_INIT_COUNT
	.align		4
        /*0074*/ 	.byte	0x02, 0x4a
	.zero		1
	.zero		1


	//----- nvinfo : EIATTR_EXIT_INSTR_OFFSETS
	.align		4
        /*0078*/ 	.byte	0x04, 0x1c
        /*007a*/ 	.short	(.L_21 - .L_20)


	//   ....[0]....
.L_20:
        /*007c*/ 	.word	0x00000070


	//   ....[1]....
        /*0080*/ 	.word	0x00002160


	//----- nvinfo : EIATTR_CBANK_PARAM_SIZE
	.align		4
.L_21:
        /*0084*/ 	.byte	0x03, 0x19
        /*0086*/ 	.short	0x0028


	//----- nvinfo : EIATTR_PARAM_CBANK
	.align		4
        /*0088*/ 	.byte	0x04, 0x0a
        /*008a*/ 	.short	(.L_23 - .L_22)
	.align		4
.L_22:
        /*008c*/ 	.word	index@(.nv.constant0._ZN8mmdeploy8mmaction4cuda9transposeIfEEvPKT_PKiPS3_S7_ii)
        /*0090*/ 	.short	0x0380
        /*0092*/ 	.short	0x0028


	//----- nvinfo : EIATTR_SW_WAR
	.align		4
.L_23:
        /*0094*/ 	.byte	0x04, 0x36
        /*0096*/ 	.short	(.L_25 - .L_24)
.L_24:
        /*0098*/ 	.word	0x00000008
.L_25:


//--------------------- .nv.callgraph             --------------------------
	.section	.nv.callgraph,"",@"SHT_CUDA_CALLGRAPH"
	.align	4
	.sectionentsize	8
	.align		4
        /*0000*/ 	.word	0x00000000
	.align		4
        /*0004*/ 	.word	0xffffffff
	.align		4
        /*0008*/ 	.word	0x00000000
	.align		4
        /*000c*/ 	.word	0xfffffffe
	.align		4
        /*0010*/ 	.word	0x00000000
	.align		4
        /*0014*/ 	.word	0xfffffffd
	.align		4
        /*0018*/ 	.word	0x00000000
	.align		4
        /*001c*/ 	.word	0xfffffffc


//--------------------- .text._ZN8mmdeploy8mmaction4cuda9transposeIfEEvPKT_PKiPS3_S7_ii --------------------------
	.section	.text._ZN8mmdeploy8mmaction4cuda9transposeIfEEvPKT_PKiPS3_S7_ii,"ax",@progbits
	.align	128
        .global         _ZN8mmdeploy8mmaction4cuda9transposeIfEEvPKT_PKiPS3_S7_ii
        .type           _ZN8mmdeploy8mmaction4cuda9transposeIfEEvPKT_PKiPS3_S7_ii,@function
        .size           _ZN8mmdeploy8mmaction4cuda9transposeIfEEvPKT_PKiPS3_S7_ii,(.L_x_7 - _ZN8mmdeploy8mmaction4cuda9transposeIfEEvPKT_PKiPS3_S7_ii)
        .other          _ZN8mmdeploy8mmaction4cuda9transposeIfEEvPKT_PKiPS3_S7_ii,@"STO_CUDA_ENTRY STV_DEFAULT"
_ZN8mmdeploy8mmaction4cuda9transposeIfEEvPKT_PKiPS3_S7_ii:
.text._ZN8mmdeploy8mmaction4cuda9transposeIfEEvPKT_PKiPS3_S7_ii:
[----:B------:R-:W-:Y:S01]  /*0000*/  LDC R1, c[0x0][0x37c] ;  /* 0x0000df00ff017b82 */ /* 0x000fe20000000800 */
[----:B------:R-:W0:Y:S07]  /*0010*/  S2R R0, SR_TID.X ;  /* 0x0000000000007919 */ /* 0x000e2e0000002100 */
[----:B------:R-:W0:Y:S01]  /*0020*/  S2UR UR4, SR_CTAID.X ;  /* 0x00000000000479c3 */ /* 0x000e220000002500 */
[----:B------:R-:W1:Y:S07]  /*0030*/  LDCU UR5, c[0x0][0x3a4] ;  /* 0x00007480ff0577ac */ /* 0x000e6e0008000800 */
[----:B------:R-:W0:Y:S02]  /*0040*/  LDC R9, c[0x0][0x360] ;  /* 0x0000d800ff097b82 */ /* 0x000e240000000800 */
[----:B0-----:R-:W-:-:S05]  /*0050*/  IMAD R9, R9, UR4, R0 ;  /* 0x0000000409097c24 */ /* 0x001fca000f8e0200 */
[----:B-1----:R-:W-:-:S13]  /*0060*/  ISETP.GE.AND P0, PT, R9, UR5, PT ;  /* 0x0000000509007c0c */ /* 0x002fda000bf06270 */
[----:B------:R-:W-:Y:S05]  /*0070*/  @P0 EXIT ;  /* 0x000000000000094d */ /* 0x000fea0003800000 */
[----:B------:R-:W0:Y:S01]  /*0080*/  LDCU UR4, c[0x0][0x3a0] ;  /* 0x00007400ff0477ac */ /* 0x000e220008000800 */
[----:B------:R-:W-:Y:S01]  /*0090*/  CS2R R2, SRZ ;  /* 0x0000000000027805 */ /* 0x000fe2000001ff00 */
[----:B------:R-:W1:Y:S01]  /*00a0*/  LDCU.64 UR14, c[0x0][0x358] ;  /* 0x00006b00ff0e77ac */ /* 0x000e620008000a00 */
[----:B0-----:R-:W-:-:S09]  /*00b0*/  UISETP.GE.AND UP0, UPT, UR4, 0x1, UPT ;  /* 0x000000010400788c */ /* 0x001fd2000bf06270 */
[----:B-1----:R-:W-:Y:S05]  /*00c0*/  BRA.U !UP0, `(.L_x_0) ;  /* 0x0000002108087547 */ /* 0x002fea000b800000 */
[----:B------:R-:W-:Y:S01]  /*00d0*/  UISETP.GE.U32.AND UP1, UPT, UR4, 0x8, UPT ;  /* 0x000000080400788c */ /* 0x000fe2000bf26070 */
[----:B------:R-:W-:Y:S01]  /*00e0*/  CS2R R10, SRZ ;  /* 0x00000000000a7805 */ /* 0x000fe2000001ff00 */
[----:B------:R-:W-:Y:S01]  /*00f0*/  ULOP3.LUT UR12, UR4, 0x7, URZ, 0xc0, !UPT ;  /* 0x00000007040c7892 */ /* 0x000fe2000f8ec0ff */
[----:B------:R-:W-:-:S03]  /*0100*/  IMAD.MOV.U32 R13, RZ, RZ, R9 ;  /* 0x000000ffff0d7224 */ /* 0x000fc600078e0009 */
[----:B------:R-:W-:-:S03]  /*0110*/  UISETP.NE.AND UP0, UPT, UR12, URZ, UPT ;  /* 0x000000ff0c00728c */ /* 0x000fc6000bf05270 */
[----:B------:R-:W-:Y:S08]  /*0120*/  BRA.U !UP1, `(.L_x_1) ;  /* 0x0000001109387547 */ /* 0x000ff0000b800000 */
[----:B------:R-:W0:Y:S01]  /*0130*/  LDCU.64 UR8, c[0x0][0x398] ;  /* 0x00007300ff0877ac */ /* 0x000e220008000a00 */
[----:B------:R-:W-:Y:S01]  /*0140*/  IMAD.MOV.U32 R11, RZ, RZ, RZ ;  /* 0x000000ffff0b7224 */ /* 0x000fe200078e00ff */
[----:B------:R-:W-:Y:S01]  /*0150*/  MOV R13, R9 ;  /* 0x00000009000d7202 */ /* 0x000fe20000000f00 */
[----:B------:R-:W1:Y:S01]  /*0160*/  LDCU.64 UR10, c[0x0][0x388] ;  /* 0x00007100ff0a77ac */ /* 0x000e620008000a00 */
[----:B------:R-:W-:-:S06]  /*0170*/  ULOP3.LUT UR4, UR4, 0x7ffffff8, URZ, 0xc0, !UPT ;  /* 0x7ffffff804047892 */ /* 0x000fcc000f8ec0ff */
[----:B------:R-:W-:Y:S01]  /*0180*/  IMAD.U32 R10, RZ, RZ, UR4 ;  /* 0x00000004ff0a7e24 */ /* 0x000fe2000f8e00ff */
[----:B0-----:R-:W-:Y:S02]  /*0190*/  UIADD3 UR7, UP1, UPT, UR8, 0x10, URZ ;  /* 0x0000001008077890 */ /* 0x001fe4000ff3e0ff */
[----:B-1----:R-:W-:Y:S02]  /*01a0*/  UIADD3 UR5, UP2, UPT, UR10, 0x10, URZ ;  /* 0x000000100a057890 */ /* 0x002fe4000ff5e0ff */
[----:B------:R-:W-:Y:S02]  /*01b0*/  UIADD3.X UR8, UPT, UPT, URZ, UR9, URZ, UP1, !UPT ;  /* 0x00000009ff087290 */ /* 0x000fe40008ffe4ff */
[----:B------:R-:W-:Y:S01]  /*01c0*/  IMAD.U32 R2, RZ, RZ, UR7 ;  /* 0x00000007ff027e24 */ /* 0x000fe2000f8e00ff */
[----:B------:R-:W-:Y:S01]  /*01d0*/  UIADD3.X UR6, UPT, UPT, URZ, UR11, URZ, UP2, !UPT ;  /* 0x0000000bff067290 */ /* 0x000fe200097fe4ff */
[----:B------:R-:W-:Y:S01]  /*01e0*/  MOV R6, UR5 ;  /* 0x0000000500067c02 */ /* 0x000fe20008000f00 */
[----:B------:R-:W-:Y:S01]  /*01f0*/  UIADD3 UR9, UPT, UPT, -UR4, URZ, URZ ;  /* 0x000000ff04097290 */ /* 0x000fe2000fffe1ff */
[----:B------:R-:W-:-:S03]  /*0200*/  IMAD.U32 R3, RZ, RZ, UR8 ;  /* 0x00000008ff037e24 */ /* 0x000fc6000f8e00ff */
[----:B------:R-:W-:-:S08]  /*0210*/  IMAD.U32 R17, RZ, RZ, UR6 ;  /* 0x00000006ff117e24 */ /* 0x000fd0000f8e00ff */
.L_x_2:
[----:B------:R-:W2:Y:S04]  /*0220*/  LDG.E R0, desc[UR14][R2.64+-0x10] ;  /* 0xfffff00e02007981 */ /* 0x000ea8000c1e1900 */
[----:B------:R-:W3:Y:S04]  /*0230*/  LDG.E R7, desc[UR14][R2.64+-0xc] ;  /* 0xfffff40e02077981 */ /* 0x000ee8000c1e1900 */
[----:B------:R-:W4:Y:S04]  /*0240*/  LDG.E R18, desc[UR14][R2.64+-0x8] ;  /* 0xfffff80e02127981 */ /* 0x000f28000c1e1900 */
[----:B------:R-:W5:Y:S04]  /*0250*/  LDG.E R19, desc[UR14][R2.64+-0x4] ;  /* 0xfffffc0e02137981 */ /* 0x000f68000c1e1900 */
[----:B------:R-:W5:Y:S01]  /*0260*/  LDG.E R15, desc[UR14][R2.64] ;  /* 0x0000000e020f7981 */ /* 0x000f62000c1e1900 */
[----:B------:R-:W-:-:S03]  /*0270*/  IABS R20, R13 ;  /* 0x0000000d00147213 */ /* 0x000fc60000000000 */
[----:B------:R-:W5:Y:S01]  /*0280*/  LDG.E R14, desc[UR14][R2.64+0x4] ;  /* 0x0000040e020e7981 */ /* 0x000f62000c1e1900 */
[----:B--2---:R-:W-:-:S04]  /*0290*/  IABS R8, R0 ;  /* 0x0000000000087213 */ /* 0x004fc80000000000 */
[----:B------:R-:W0:Y:S08]  /*02a0*/  I2F.RP R12, R8 ;  /* 0x00000008000c7306 */ /* 0x000e300000209400 */
[----:B0-----:R-:W0:Y:S02]  /*02b0*/  MUFU.RCP R12, R12 ;  /* 0x0000000c000c7308 */ /* 0x001e240000001000 */
[----:B0-----:R-:W-:-:S06]  /*02c0*/  IADD3 R4, PT, PT, R12, 0xffffffe, RZ ;  /* 0x0ffffffe0c047810 */ /* 0x001fcc0007ffe0ff */
[----:B------:R0:W1:Y:S01]  /*02d0*/  F2I.FTZ.U32.TRUNC.NTZ R5, R4 ;  /* 0x0000000400057305 */ /* 0x000062000021f000 */
[----:B------:R-:W-:Y:S01]  /*02e0*/  IABS R16, R0 ;  /* 0x0000000000107213 */ /* 0x000fe20000000000 */
[----:B0-----:R-:W-:Y:S02]  /*02f0*/  IMAD.MOV.U32 R4, RZ, RZ, RZ ;  /* 0x000000ffff047224 */ /* 0x001fe400078e00ff */
[----:B-1----:R-:W-:-:S04]  /*0300*/  IMAD.MOV R21, RZ, RZ, -R5 ;  /* 0x000000ffff157224 */ /* 0x002fc800078e0a05 */
[----:B------:R-:W-:-:S04]  /*0310*/  IMAD R21, R21, R8, RZ ;  /* 0x0000000815157224 */ /* 0x000fc800078e02ff */
[----:B------:R-:W-:Y:S01]  /*0320*/  IMAD.HI.U32 R5, R5, R21, R4 ;  /* 0x0000001505057227 */ /* 0x000fe200078e0004 */
[----:B---3--:R-:W-:Y:S02]  /*0330*/  IABS R12, R7 ;  /* 0x00000007000c7213 */ /* 0x008fe40000000000 */
[----:B------:R-:W-:-:S03]  /*0340*/  IADD3 R21, PT, PT, RZ, -R16, RZ ;  /* 0x80000010ff157210 */ /* 0x000fc60007ffe0ff */
[----:B------:R-:W-:-:S04]  /*0350*/  IMAD.HI.U32 R4, R5, R20, RZ ;  /* 0x0000001405047227 */ /* 0x000fc800078e00ff */
[----:B------:R-:W-:Y:S02]  /*0360*/  IMAD.MOV.U32 R16, RZ, RZ, R12 ;  /* 0x000000ffff107224 */ /* 0x000fe400078e000c */
[----:B------:R-:W-:Y:S02]  /*0370*/  IMAD R5, R4, R21, R20 ;  /* 0x0000001504057224 */ /* 0x000fe400078e0214 */
[----:B------:R-:W0:Y:S03]  /*0380*/  I2F.RP R12, R16 ;  /* 0x00000010000c7306 */ /* 0x000e260000209400 */
[----:B------:R-:W-:-:S05]  /*0390*/  ISETP.GT.U32.AND P2, PT, R8, R5, PT ;  /* 0x000000050800720c */ /* 0x000fca0003f44070 */
[----:B0-----:R-:W0:Y:S08]  /*03a0*/  MUFU.RCP R12, R12 ;  /* 0x0000000c000c7308 */ /* 0x001e300000001000 */
[----:B------:R-:W-:-:S05]  /*03b0*/  @!P2 IMAD.IADD R5, R5, 0x1, -R8 ;  /* 0x000000010505a824 */ /* 0x000fca00078e0a08 */
[----:B------:R-:W-:Y:S02]  /*03c0*/  ISETP.GE.U32.AND P0, PT, R5, R8, PT ;  /* 0x000000080500720c */ /* 0x000fe40003f06070 */
[----:B------:R-:W-:Y:S01]  /*03d0*/  LOP3.LUT R5, R13, R0, RZ, 0x3c, !PT ;  /* 0x000000000d057212 */ /* 0x000fe200078e3cff */
[----:B------:R-:W-:Y:S01]  /*03e0*/  @!P2 VIADD R4, R4, 0x1 ;  /* 0x000000010404a836 */ /* 0x000fe20000000000 */
[----:B------:R-:W-:Y:S02]  /*03f0*/  ISETP.NE.AND P2, PT, R0, RZ, PT ;  /* 0x000000ff0000720c */ /* 0x000fe40003f45270 */
[----:B------:R-:W-:Y:S02]  /*0400*/  ISETP.GE.AND P1, PT, R5, RZ, PT ;  /* 0x000000ff0500720c */ /* 0x000fe40003f26270 */
[----:B0-----:R-:W-:-:S05]  /*0410*/  IADD3 R5, PT, PT, R12, 0xffffffe, RZ ;  /* 0x0ffffffe0c057810 */ /* 0x001fca0007ffe0ff */
[----:B------:R-:W-:Y:S01]  /*0420*/  @P0 VIADD R4, R4, 0x1 ;  /* 0x0000000104040836 */ /* 0x000fe20000000000 */
[----:B------:R-:W2:Y:S01]  /*0430*/  LDG.E R12, desc[UR14][R2.64+0x8] ;  /* 0x0000080e020c7981 */ /* 0x000ea2000c1e1900 */
[----:B------:R-:W0:Y:S03]  /*0440*/  F2I.FTZ.U32.TRUNC.NTZ R5, R5 ;  /* 0x0000000500057305 */ /* 0x000e26000021f000 */
[----:B------:R-:W-:-:S05]  /*0450*/  MOV R8, R4 ;  /* 0x0000000400087202 */ /* 0x000fca0000000f00 */
[----:B------:R-:W-:Y:S01]  /*0460*/  @!P1 IMAD.MOV R8, RZ, RZ, -R8 ;  /* 0x000000ffff089224 */ /* 0x000fe200078e0a08 */
[----:B------:R-:W-:-:S04]  /*0470*/  @!P2 LOP3.LUT R8, RZ, R0, RZ, 0x33, !PT ;  /* 0x00000000ff08a212 */ /* 0x000fc800078e33ff */
[----:B------:R-:W-:Y:S01]  /*0480*/  IADD3 R22, PT, PT, -R8, RZ, RZ ;  /* 0x000000ff08167210 */ /* 0x000fe20007ffe1ff */
[----:B0-----:R-:W-:-:S04]  /*0490*/  IMAD.MOV R21, RZ, RZ, -R5 ;  /* 0x000000ffff157224 */ /* 0x001fc800078e0a05 */
[----:B------:R-:W-:Y:S02]  /*04a0*/  IMAD R22, R0, R22, R13 ;  /* 0x0000001600167224 */ /* 0x000fe400078e020d */
[----:B------:R-:W-:Y:S02]  /*04b0*/  IMAD R13, R21, R16, RZ ;  /* 0x00000010150d7224 */ /* 0x000fe400078e02ff */
[----:B------:R-:W-:Y:S01]  /*04c0*/  IMAD.MOV.U32 R4, RZ, RZ, RZ ;  /* 0x000000ffff047224 */ /* 0x000fe200078e00ff */
[----:B------:R-:W-:Y:S02]  /*04d0*/  IABS R0, R22 ;  /* 0x0000001600007213 */ /* 0x000fe40000000000 */
[----:B------:R-:W-:Y:S01]  /*04e0*/  IABS R20, R7 ;  /* 0x0000000700147213 */ /* 0x000fe20000000000 */
[----:B------:R-:W-:Y:S01]  /*04f0*/  IMAD.HI.U32 R4, R5, R13, R4 ;  /* 0x0000000d05047227 */ /* 0x000fe200078e0004 */
[----:B----4-:R-:W-:Y:S02]  /*0500*/  IABS R13, R18 ;  /* 0x00000012000d7213 */ /* 0x010fe40000000000 */
[----:B------:R-:W-:Y:S01]  /*0510*/  MOV R5, R0 ;  /* 0x0000000000057202 */ /* 0x000fe20000000f00 */
[----:B------:R-:W-:-:S02]  /*0520*/  IMAD.MOV R21, RZ, RZ, -R20 ;  /* 0x000000ffff157224 */ /* 0x000fc400078e0a14 */
[----:B------:R-:W-:Y:S02]  /*0530*/  IMAD.MOV.U32 R20, RZ, RZ, R13 ;  /* 0x000000ffff147224 */ /* 0x000fe400078e000d */
[----:B------:R-:W-:Y:S02]  /*0540*/  IMAD.HI.U32 R0, R4, R5, RZ ;  /* 0x0000000504007227 */ /* 0x000fe400078e00ff */
[----:B------:R-:W0:Y:S02]  /*0550*/  I2F.RP R13, R20 ;  /* 0x00000014000d7306 */ /* 0x000e240000209400 */
[----:B------:R-:W-:-:S05]  /*0560*/  IMAD R5, R0, R21, R5 ;  /* 0x0000001500057224 */ /* 0x000fca00078e0205 */
[----:B------:R-:W-:Y:S01]  /*0570*/  ISETP.GT.U32.AND P2, PT, R16, R5, PT ;  /* 0x000000051000720c */ /* 0x000fe20003f44070 */
[----:B0-----:R-:W0:-:S12]  /*0580*/  MUFU.RCP R13, R13 ;  /* 0x0000000d000d7308 */ /* 0x001e180000001000 */
[----:B------:R-:W-:Y:S01]  /*0590*/  @!P2 IMAD.IADD R5, R5, 0x1, -R16 ;  /* 0x000000010505a824 */ /* 0x000fe200078e0a10 */
[----:B------:R-:W-:-:S04]  /*05a0*/  LOP3.LUT R4, R22, R7, RZ, 0x3c, !PT ;  /* 0x0000000716047212 */ /* 0x000fc800078e3cff */
[----:B------:R-:W-:Y:S01]  /*05b0*/  ISETP.GE.U32.AND P0, PT, R5, R16, PT ;  /* 0x000000100500720c */ /* 0x000fe20003f06070 */
[----:B------:R-:W-:Y:S01]  /*05c0*/  @!P2 VIADD R0, R0, 0x1 ;  /* 0x000000010000a836 */ /* 0x000fe20000000000 */
[----:B------:R-:W-:Y:S02]  /*05d0*/  ISETP.GE.AND P1, PT, R4, RZ, PT ;  /* 0x000000ff0400720c */ /* 0x000fe40003f26270 */
[----:B------:R-:W-:Y:S02]  /*05e0*/  ISETP.NE.AND P2, PT, R7, RZ, PT ;  /* 0x000000ff0700720c */ /* 0x000fe40003f45270 */
[----:B0-----:R-:W-:Y:S02]  /*05f0*/  IADD3 R4, PT, PT, R13, 0xffffffe, RZ ;  /* 0x0ffffffe0d047810 */ /* 0x001fe40007ffe0ff */
[----:B------:R-:W3:Y:S02]  /*0600*/  LDG.E R13, desc[UR14][R2.64+0xc] ;  /* 0x00000c0e020d7981 */ /* 0x000ee4000c1e1900 */
[----:B------:R0:W1:Y:S03]  /*0610*/  F2I.FTZ.U32.TRUNC.NTZ R5, R4 ;  /* 0x0000000400057305 */ /* 0x000066000021f000 */
[----:B------:R-:W-:-:S05]  /*0620*/  @P0 VIADD R0, R0, 0x1 ;  /* 0x0000000100000836 */ /* 0x000fca0000000000 */
[----:B------:R-:W-:Y:S02]  /*0630*/  @!P1 IADD3 R0, PT, PT, -R0, RZ, RZ ;  /* 0x000000ff00009210 */ /* 0x000fe40007ffe1ff */
[----:B------:R-:W-:Y:S01]  /*0640*/  @!P2 LOP3.LUT R0, RZ, R7, RZ, 0x33, !PT ;  /* 0x00000007ff00a212 */ /* 0x000fe200078e33ff */
[----:B0-----:R-:W-:-:S04]  /*0650*/  HFMA2 R4, -RZ, RZ, 0, 0 ;  /* 0x00000000ff047431 */ /* 0x001fc800000001ff */
[----:B------:R-:W-:Y:S02]  /*0660*/  IMAD.MOV R21, RZ, RZ, -R0 ;  /* 0x000000ffff157224 */ /* 0x000fe400078e0a00 */
[----:B-1----:R-:W-:Y:S02]  /*0670*/  IMAD.MOV R23, RZ, RZ, -R5 ;  /* 0x000000ffff177224 */ /* 0x002fe400078e0a05 */
[----:B------:R-:W-:Y:S02]  /*0680*/  IMAD R21, R7, R21, R22 ;  /* 0x0000001507157224 */ /* 0x000fe400078e0216 */
[----:B------:R-:W-:-:S03]  /*0690*/  IMAD R7, R23, R20, RZ ;  /* 0x0000001417077224 */ /* 0x000fc600078e02ff */
[----:B------:R-:W-:Y:S01]  /*06a0*/  IABS R16, R21 ;  /* 0x0000001500107213 */ /* 0x000fe20000000000 */
[----:B------:R-:W-:Y:S01]  /*06b0*/  IMAD.HI.U32 R4, R5, R7, R4 ;  /* 0x0000000705047227 */ /* 0x000fe200078e0004 */
[----:B------:R-:W-:-:S03]  /*06c0*/  IABS R22, R18 ;  /* 0x0000001200167213 */ /* 0x000fc60000000000 */
[----:B------:R-:W-:Y:S02]  /*06d0*/  IMAD.MOV.U32 R5, RZ, RZ, R16 ;  /* 0x000000ffff057224 */ /* 0x000fe400078e0010 */
[----:B------:R-:W-:Y:S02]  /*06e0*/  IMAD.MOV R7, RZ, RZ, -R22 ;  /* 0x000000ffff077224 */ /* 0x000fe400078e0a16 */
[----:B------:R-:W-:Y:S01]  /*06f0*/  IMAD.HI.U32 R16, R4, R5, RZ ;  /* 0x0000000504107227 */ /* 0x000fe200078e00ff */
[----:B-----5:R-:W-:-:S03]  /*0700*/  IABS R23, R19 ;  /* 0x0000001300177213 */ /* 0x020fc60000000000 */
[----:B------:R-:W-:Y:S01]  /*0710*/  IMAD R5, R16, R7, R5 ;  /* 0x0000000710057224 */ /* 0x000fe200078e0205 */
[----:B------:R-:W-:-:S04]  /*0720*/  MOV R22, R23 ;  /* 0x0000001700167202 */ /* 0x000fc80000000f00 */
[----:B------:R-:W-:Y:S01]  /*0730*/  ISETP.GT.U32.AND P2, PT, R20, R5, PT ;  /* 0x000000051400720c */ /* 0x000fe20003f44070 */
[----:B------:R-:W0:Y:S01]  /*0740*/  I2F.RP R23, R22 ;  /* 0x0000001600177306 */ /* 0x000e220000209400 */
[----:B------:R-:W-:-:S04]  /*0750*/  LOP3.LUT R4, R21, R18, RZ, 0x3c, !PT ;  /* 0x0000001215047212 */ /* 0x000fc800078e3cff */
[----:B------:R-:W-:Y:S01]  /*0760*/  ISETP.GE.AND P1, PT, R4, RZ, PT ;  /* 0x000000ff0400720c */ /* 0x000fe20003f26270 */
[----:B------:R-:W-:-:S06]  /*0770*/  IMAD.MOV.U32 R4, RZ, RZ, R6 ;  /* 0x000000ffff047224 */ /* 0x000fcc00078e0006 */
[----:B------:R-:W-:Y:S01]  /*0780*/  @!P2 IMAD.IADD R5, R5, 0x1, -R20 ;  /* 0x000000010505a824 */ /* 0x000fe200078e0a14 */
[----:B0-----:R-:W0:Y:S04]  /*0790*/  MUFU.RCP R23, R23 ;  /* 0x0000001700177308 */ /* 0x001e280000001000 */
[----:B------:R-:W-:Y:S02]  /*07a0*/  ISETP.GE.U32.AND P0, PT, R5, R20, PT ;  /* 0x000000140500720c */ /* 0x000fe40003f06070 */
[----:B------:R-:W-:-:S05]  /*07b0*/  MOV R5, R17 ;  /* 0x0000001100057202 */ /* 0x000fca0000000f00 */
[----:B------:R-:W4:Y:S01]  /*07c0*/  LDG.E R17, desc[UR14][R4.64+-0x10] ;  /* 0xfffff00e04117981 */ /* 0x000f22000c1e1900 */
[----:B------:R-:W-:Y:S02]  /*07d0*/  @!P2 IADD3 R16, PT, PT, R16, 0x1, RZ ;  /* 0x000000011010a810 */ /* 0x000fe40007ffe0ff */
[----:B------:R-:W-:Y:S01]  /*07e0*/  ISETP.NE.AND P2, PT, R18, RZ, PT ;  /* 0x000000ff1200720c */ /* 0x000fe20003f45270 */
[----:B------:R-:W-:Y:S01]  /*07f0*/  IMAD.MOV.U32 R6, RZ, RZ, RZ ;  /* 0x000000ffff067224 */ /* 0x000fe200078e00ff */
[----:B------:R-:W5:Y:S01]  /*0800*/  LDG.E R27, desc[UR14][R4.64+-0xc] ;  /* 0xfffff40e041b7981 */ /* 0x000f62000c1e1900 */
[----:B0-----:R-:W-:Y:S02]  /*0810*/  VIADD R7, R23, 0xffffffe ;  /* 0x0ffffffe17077836 */ /* 0x001fe40000000000 */
[----:B------:R-:W-:-:S04]  /*0820*/  @P0 VIADD R16, R16, 0x1 ;  /* 0x0000000110100836 */ /* 0x000fc80000000000 */
[----:B------:R-:W0:Y:S01]  /*0830*/  F2I.FTZ.U32.TRUNC.NTZ R7, R7 ;  /* 0x0000000700077305 */ /* 0x000e22000021f000 */
[----:B------:R-:W-:-:S03]  /*0840*/  @!P1 IMAD.MOV R16, RZ, RZ, -R16 ;  /* 0x000000ffff109224 */ /* 0x000fc600078e0a10 */
[----:B------:R-:W-:-:S04]  /*0850*/  @!P2 LOP3.LUT R16, RZ, R18, RZ, 0x33, !PT ;  /* 0x00000012ff10a212 */ /* 0x000fc800078e33ff */
[----:B------:R-:W-:-:S05]  /*0860*/  IADD3 R20, PT, PT, -R16, RZ, RZ ;  /* 0x000000ff10147210 */ /* 0x000fca0007ffe1ff */
[----:B------:R-:W-:Y:S02]  /*0870*/  IMAD R20, R18, R20, R21 ;  /* 0x0000001412147224 */ /* 0x000fe400078e0215 */
[----:B0-----:R-:W-:-:S03]  /*0880*/  IMAD.MOV R23, RZ, RZ, -R7 ;  /* 0x000000ffff177224 */ /* 0x001fc600078e0a07 */
[----:B------:R-:W-:Y:S01]  /*0890*/  IABS R18, R20 ;  /* 0x0000001400127213 */ /* 0x000fe20000000000 */
[----:B------:R-:W-:Y:S01]  /*08a0*/  IMAD R21, R23, R22, RZ ;  /* 0x0000001617157224 */ /* 0x000fe200078e02ff */
[----:B------:R-:W-:-:S03]  /*08b0*/  IABS R23, R19 ;  /* 0x0000001300177213 */ /* 0x000fc60000000000 */
[----:B------:R-:W-:Y:S01]  /*08c0*/  IMAD.HI.U32 R6, R7, R21, R6 ;  /* 0x0000001507067227 */ /* 0x000fe200078e0006 */
[----:B------:R-:W-:Y:S02]  /*08d0*/  MOV R7, R18 ;  /* 0x0000001200077202 */ /* 0x000fe40000000f00 */
[----:B------:R-:W-:Y:S01]  /*08e0*/  IABS R21, R15 ;  /* 0x0000000f00157213 */ /* 0x000fe20000000000 */
[----:B------:R-:W-:Y:S02]  /*08f0*/  IMAD.MOV R24, RZ, RZ, -R23 ;  /* 0x000000ffff187224 */ /* 0x000fe400078e0a17 */
[----:B------:R-:W-:Y:S01]  /*0900*/  IMAD.HI.U32 R18, R6, R7, RZ ;  /* 0x0000000706127227 */ /* 0x000fe200078e00ff */
[----:B------:R-:W0:Y:S03]  /*0910*/  I2F.RP R23, R21 ;  /* 0x0000001500177306 */ /* 0x000e260000209400 */
[----:B------:R-:W-:-:S05]  /*0920*/  IMAD R7, R18, R24, R7 ;  /* 0x0000001812077224 */ /* 0x000fca00078e0207 */
[----:B------:R-:W-:Y:S01]  /*0930*/  ISETP.GT.U32.AND P2, PT, R22, R7, PT ;  /* 0x000000071600720c */ /* 0x000fe20003f44070 */
[----:B0-----:R-:W0:Y:S01]  /*0940*/  MUFU.RCP R23, R23 ;  /* 0x0000001700177308 */ /* 0x001e220000001000 */
[----:B------:R-:W-:-:S11]  /*0950*/  LOP3.LUT R6, R20, R19, RZ, 0x3c, !PT ;  /* 0x0000001314067212 */ /* 0x000fd600078e3cff */
[----:B------:R-:W-:Y:S01]  /*0960*/  @!P2 IMAD.IADD R7, R7, 0x1, -R22 ;  /* 0x000000010707a824 */ /* 0x000fe200078e0a16 */
[----:B------:R-:W-:-:S04]  /*0970*/  ISETP.GE.AND P1, PT, R6, RZ, PT ;  /* 0x000000ff0600720c */ /* 0x000fc80003f26270 */
[----:B------:R-:W-:Y:S02]  /*0980*/  ISETP.GE.U32.AND P0, PT, R7, R22, PT ;  /* 0x000000160700720c */ /* 0x000fe40003f06070 */
[----:B------:R-:W-:Y:S02]  /*0990*/  @!P2 IADD3 R18, PT, PT, R18, 0x1, RZ ;  /* 0x000000011212a810 */ /* 0x000fe40007ffe0ff */
[----:B------:R-:W-:Y:S01]  /*09a0*/  ISETP.NE.AND P2, PT, R19, RZ, PT ;  /* 0x000000ff1300720c */ /* 0x000fe20003f45270 */
[----:B0-----:R-:W-:-:S04]  /*09b0*/  VIADD R6, R23, 0xffffffe ;  /* 0x0ffffffe17067836 */ /* 0x001fc80000000000 */
[----:B------:R-:W0:Y:S04]  /*09c0*/  F2I.FTZ.U32.TRUNC.NTZ R7, R6 ;  /* 0x0000000600077305 */ /* 0x000e28000021f000 */
[----:B------:R-:W-:-:S04]  /*09d0*/  @P0 VIADD R18, R18, 0x1 ;  /* 0x0000000112120836 */ /* 0x000fc80000000000 */
[----:B------:R-:W-:Y:S01]  /*09e0*/  @!P1 IMAD.MOV R18, RZ, RZ, -R18 ;  /* 0x000000ffff129224 */ /* 0x000fe200078e0a12 */
[----:B------:R-:W-:-:S05]  /*09f0*/  @!P2 LOP3.LUT R18, RZ, R19, RZ, 0x33, !PT ;  /* 0x00000013ff12a212 */ /* 0x000fca00078e33ff */
[----:B------:R-:W-:Y:S01]  /*0a00*/  IMAD.MOV R22, RZ, RZ, -R18 ;  /* 0x000000ffff167224 */ /* 0x000fe200078e0a12 */
[----:B0-----:R-:W-:-:S03]  /*0a10*/  IADD3 R24, PT, PT, RZ, -R7, RZ ;  /* 0x80000007ff187210 */ /* 0x001fc60007ffe0ff */
[----:B------:R-:W-:Y:S02]  /*0a20*/  IMAD R20, R19, R22, R20 ;  /* 0x0000001613147224 */ /* 0x000fe400078e0214 */
[----:B------:R-:W-:Y:S02]  /*0a30*/  IMAD.MOV.U32 R6, RZ, RZ, RZ ;  /* 0x000000ffff067224 */ /* 0x000fe400078e00ff */
[----:B------:R-:W-:Y:S01]  /*0a40*/  IMAD R19, R24, R21, RZ ;  /* 0x0000001518137224 */ /* 0x000fe200078e02ff */
[----:B------:R-:W-:-:S03]  /*0a50*/  IABS R22, R20 ;  /* 0x0000001400167213 */ /* 0x000fc60000000000 */
[----:B------:R-:W-:Y:S01]  /*0a60*/  IMAD.HI.U32 R6, R7, R19, R6 ;  /* 0x0000001307067227 */ /* 0x000fe200078e0006 */
[----:B------:R-:W-:Y:S02]  /*0a70*/  IABS R19, R14 ;  /* 0x0000000e00137213 */ /* 0x000fe40000000000 */
[----:B------:R-:W-:Y:S01]  /*0a80*/  IABS R23, R15 ;  /* 0x0000000f00177213 */ /* 0x000fe20000000000 */
[----:B------:R-:W-:Y:S02]  /*0a90*/  IMAD.MOV.U32 R7, RZ, RZ, R22 ;  /* 0x000000ffff077224 */ /* 0x000fe400078e0016 */
[----:B------:R-:W-:Y:S01]  /*0aa0*/  IMAD.MOV.U32 R22, RZ, RZ, R19 ;  /* 0x000000ffff167224 */ /* 0x000fe200078e0013 */
[----:B------:R-:W-:Y:S01]  /*0ab0*/  IADD3 R24, PT, PT, RZ, -R23, RZ ;  /* 0x80000017ff187210 */ /* 0x000fe20007ffe0ff */
[----:B------:R-:W-:Y:S02]  /*0ac0*/  IMAD.HI.U32 R19, R6, R7, RZ ;  /* 0x0000000706137227 */ /* 0x000fe400078e00ff */
[----:B------:R-:W0:Y:S02]  /*0ad0*/  I2F.RP R23, R22 ;  /* 0x0000001600177306 */ /* 0x000e240000209400 */
[----:B------:R-:W-:-:S05]  /*0ae0*/  IMAD R6, R19, R24, R7 ;  /* 0x0000001813067224 */ /* 0x000fca00078e0207 */
[----:B------:R-:W-:Y:S01]  /*0af0*/  ISETP.GT.U32.AND P2, PT, R21, R6, PT ;  /* 0x000000061500720c */ /* 0x000fe20003f44070 */
[----:B0-----:R-:W0:-:S12]  /*0b00*/  MUFU.RCP R23, R23 ;  /* 0x0000001700177308 */ /* 0x001e180000001000 */
[----:B------:R-:W-:-:S04]  /*0b10*/  @!P2 IADD3 R6, PT, PT, R6, -R21, RZ ;  /* 0x800000150606a210 */ /* 0x000fc80007ffe0ff */
[----:B------:R-:W-:Y:S02]  /*0b20*/  ISETP.GE.U32.AND P0, PT, R6, R21, PT ;  /* 0x000000150600720c */ /* 0x000fe40003f06070 */
[----:B------:R-:W-:Y:S01]  /*0b30*/  LOP3.LUT R6, R20, R15, RZ, 0x3c, !PT ;  /* 0x0000000f14067212 */ /* 0x000fe200078e3cff */
[----:B------:R-:W-:Y:S01]  /*0b40*/  @!P2 VIADD R19, R19, 0x1 ;  /* 0x000000011313a836 */ /* 0x000fe20000000000 */
[----:B------:R-:W-:Y:S02]  /*0b50*/  ISETP.NE.AND P2, PT, R15, RZ, PT ;  /* 0x000000ff0f00720c */ /* 0x000fe40003f45270 */
[----:B------:R-:W-:Y:S01]  /*0b60*/  ISETP.GE.AND P1, PT, R6, RZ, PT ;  /* 0x000000ff0600720c */ /* 0x000fe20003f26270 */
[----:B0-----:R-:W-:-:S04]  /*0b70*/  VIADD R6, R23, 0xffffffe ;  /* 0x0ffffffe17067836 */ /* 0x001fc80000000000 */
[----:B------:R-:W0:Y:S02]  /*0b80*/  F2I.FTZ.U32.TRUNC.NTZ R7, R6 ;  /* 0x0000000600077305 */ /* 0x000e24000021f000 */
[----:B------:R-:W-:-:S06]  /*0b90*/  @P0 IADD3 R19, PT, PT, R19, 0x1, RZ ;  /* 0x0000000113130810 */ /* 0x000fcc0007ffe0ff */
        /* <DEDUP_REMOVED lines=10> */
[----:B--2---:R-:W-:Y:S02]  /*0c40*/  IABS R15, R12 ;  /* 0x0000000c000f7213 */ /* 0x004fe40000000000 */
        /* <DEDUP_REMOVED lines=14> */
[----:B0-----:R-:W-:-:S04]  /*0d30*/  IADD3 R6, PT, PT, R20, 0xffffffe, RZ ;  /* 0x0ffffffe14067810 */ /* 0x001fc80007ffe0ff */
[----:B------:R0:W1:Y:S03]  /*0d40*/  F2I.FTZ.U32.TRUNC.NTZ R7, R6 ;  /* 0x0000000600077305 */ /* 0x000066000021f000 */
[----:B------:R-:W-:-:S05]  /*0d50*/  @P0 VIADD R15, R15, 0x1 ;  /* 0x000000010f0f0836 */ /* 0x000fca0000000000 */
[----:B------:R-:W-:Y:S02]  /*0d60*/  @!P1 IADD3 R15, PT, PT, -R15, RZ, RZ ;  /* 0x000000ff0f0f9210 */ /* 0x000fe40007ffe1ff */
[----:B------:R-:W-:Y:S01]  /*0d70*/  @!P2 LOP3.LUT R15, RZ, R14, RZ, 0x33, !PT ;  /* 0x0000000eff0fa212 */ /* 0x000fe200078e33ff */
[----:B0-----:R-:W-:-:S04]  /*0d80*/  HFMA2 R6, -RZ, RZ, 0, 0 ;  /* 0x00000000ff067431 */ /* 0x001fc800000001ff */
[----:B------:R-:W-:Y:S02]  /*0d90*/  IMAD.MOV R20, RZ, RZ, -R15 ;  /* 0x000000ffff147224 */ /* 0x000fe400078e0a0f */
[----:B-1----:R-:W-:Y:S02]  /*0da0*/  IMAD.MOV R22, RZ, RZ, -R7 ;  /* 0x000000ffff167224 */ /* 0x002fe400078e0a07 */
[----:B------:R-:W-:Y:S01]  /*0db0*/  IMAD R21, R14, R20, R21 ;  /* 0x000000140e157224 */ /* 0x000fe200078e0215 */
[----:B------:R-:W-:Y:S01]  /*0dc0*/  IABS R20, R12 ;  /* 0x0000000c00147213 */ /* 0x000fe20000000000 */
[----:B------:R-:W-:Y:S01]  /*0dd0*/  IMAD R25, R22, R23, RZ ;  /* 0x0000001716197224 */ /* 0x000fe200078e02ff */
[----:B---3--:R-:W-:Y:S02]  /*0de0*/  IABS R22, R13 ;  /* 0x0000000d00167213 */ /* 0x008fe40000000000 */
[----:B------:R-:W-:Y:S01]  /*0df0*/  IABS R14, R21 ;  /* 0x00000015000e7213 */ /* 0x000fe20000000000 */
[----:B------:R-:W-:-:S02]  /*0e00*/  IMAD.HI.U32 R6, R7, R25, R6 ;  /* 0x0000001907067227 */ /* 0x000fc400078e0006 */
[----:B------:R-:W2:Y:S02]  /*0e10*/  LDG.E R25, desc[UR14][R4.64+-0x8] ;  /* 0xfffff80e04197981 */ /* 0x000ea4000c1e1900 */
[----:B------:R-:W-:Y:S01]  /*0e20*/  IMAD.MOV R24, RZ, RZ, -R20 ;  /* 0x000000ffff187224 */ /* 0x000fe200078e0a14 */
[----:B------:R-:W-:Y:S01]  /*0e30*/  MOV R20, R22 ;  /* 0x0000001600147202 */ /* 0x000fe20000000f00 */
[----:B------:R-:W-:-:S03]  /*0e40*/  IMAD.MOV.U32 R7, RZ, RZ, R14 ;  /* 0x000000ffff077224 */ /* 0x000fc600078e000e */
[----:B------:R-:W0:Y:S01]  /*0e50*/  I2F.RP R22, R20 ;  /* 0x0000001400167306 */ /* 0x000e220000209400 */
[----:B------:R-:W-:-:S04]  /*0e60*/  IMAD.HI.U32 R14, R6, R7, RZ ;  /* 0x00000007060e7227 */ /* 0x000fc800078e00ff */
[----:B------:R-:W-:-:S05]  /*0e70*/  IMAD R6, R14, R24, R7 ;  /* 0x000000180e067224 */ /* 0x000fca00078e0207 */
[----:B------:R-:W-:Y:S01]  /*0e80*/  ISETP.GT.U32.AND P2, PT, R23, R6, PT ;  /* 0x000000061700720c */ /* 0x000fe20003f44070 */
[----:B0-----:R-:W0:-:S12]  /*0e90*/  MUFU.RCP R22, R22 ;  /* 0x0000001600167308 */ /* 0x001e180000001000 */
[----:B------:R-:W-:-:S05]  /*0ea0*/  @!P2 IMAD.IADD R6, R6, 0x1, -R23 ;  /* 0x000000010606a824 */ /* 0x000fca00078e0a17 */
[----:B------:R-:W-:Y:S02]  /*0eb0*/  ISETP.GE.U32.AND P0, PT, R6, R23, PT ;  /* 0x000000170600720c */ /* 0x000fe40003f06070 */
[----:B------:R-:W-:Y:S01]  /*0ec0*/  LOP3.LUT R6, R21, R12, RZ, 0x3c, !PT ;  /* 0x0000000c15067212 */ /* 0x000fe200078e3cff */
[----:B------:R-:W3:Y:S01]  /*0ed0*/  LDG.E R23, desc[UR14][R4.64+-0x4] ;  /* 0xfffffc0e04177981 */ /* 0x000ee2000c1e1900 */
[----:B------:R-:W-:Y:S02]  /*0ee0*/  @!P2 IADD3 R14, PT, PT, R14, 0x1, RZ ;  /* 0x000000010e0ea810 */ /* 0x000fe40007ffe0ff */
[----:B------:R-:W-:Y:S01]  /*0ef0*/  ISETP.GE.AND P1, PT, R6, RZ, PT ;  /* 0x000000ff0600720c */ /* 0x000fe20003f26270 */
[----:B0-----:R-:W-:Y:S01]  /*0f00*/  VIADD R6, R22, 0xffffffe ;  /* 0x0ffffffe16067836 */ /* 0x001fe20000000000 */
[----:B------:R-:W-:Y:S01]  /*0f10*/  ISETP.NE.AND P2, PT, R12, RZ, PT ;  /* 0x000000ff0c00720c */ /* 0x000fe20003f45270 */
[----:B------:R-:W3:Y:S02]  /*0f20*/  LDG.E R22, desc[UR14][R4.64] ;  /* 0x0000000e04167981 */ /* 0x000ee4000c1e1900 */
[----:B------:R-:W0:Y:S02]  /*0f30*/  F2I.FTZ.U32.TRUNC.NTZ R7, R6 ;  /* 0x0000000600077305 */ /* 0x000e24000021f000 */
[----:B------:R-:W-:-:S06]  /*0f40*/  @P0 VIADD R14, R14, 0x1 ;  /* 0x000000010e0e0836 */ /* 0x000fcc0000000000 */
[----:B------:R-:W-:Y:S02]  /*0f50*/  @!P1 IMAD.MOV R14, RZ, RZ, -R14 ;  /* 0x000000ffff0e9224 */ /* 0x000fe400078e0a0e */
[----:B------:R-:W-:Y:S01]  /*0f60*/  @!P2 LOP3.LUT R14, RZ, R12, RZ, 0x33, !PT ;  /* 0x0000000cff0ea212 */ /* 0x000fe200078e33ff */
[----:B----4-:R-:W-:Y:S02]  /*0f70*/  IMAD R17, R8, R17, R11 ;  /* 0x0000001108117224 */ /* 0x010fe400078e020b */
[----:B------:R-:W4:Y:S01]  /*0f80*/  LDG.E R8, desc[UR14][R4.64+0x4] ;  /* 0x0000040e04087981 */ /* 0x000f22000c1e1900 */
[----:B0-----:R-:W-:Y:S01]  /*0f90*/  IADD3 R29, PT, PT, RZ, -R7, RZ ;  /* 0x80000007ff1d7210 */ /* 0x001fe20007ffe0ff */
[----:B------:R-:W-:Y:S02]  /*0fa0*/  IMAD.MOV R11, RZ, RZ, -R14 ;  /* 0x000000ffff0b7224 */ /* 0x000fe400078e0a0e */
[----:B------:R-:W-:Y:S02]  /*0fb0*/  IMAD.MOV.U32 R6, RZ, RZ, RZ ;  /* 0x000000ffff067224 */ /* 0x000fe400078e00ff */
[----:B------:R-:W-:-:S02]  /*0fc0*/  IMAD R12, R12, R11, R21 ;  /* 0x0000000b0c0c7224 */ /* 0x000fc400078e0215 */
[----:B------:R-:W-:Y:S01]  /*0fd0*/  IMAD R21, R29, R20, RZ ;  /* 0x000000141d157224 */ /* 0x000fe200078e02ff */
[----:B------:R-:W4:Y:S03]  /*0fe0*/  LDG.E R11, desc[UR14][R4.64+0x8] ;  /* 0x0000080e040b7981 */ /* 0x000f26000c1e1900 */
[----:B------:R-:W-:Y:S02]  /*0ff0*/  IMAD.HI.U32 R6, R7, R21, R6 ;  /* 0x0000001507067227 */ /* 0x000fe400078e0006 */
[----:B------:R0:W4:Y:S01]  /*1000*/  LDG.E R7, desc[UR14][R4.64+0xc] ;  /* 0x00000c0e04077981 */ /* 0x000122000c1e1900 */
[----:B------:R-:W-:Y:S02]  /*1010*/  IABS R24, R13 ;  /* 0x0000000d00187213 */ /* 0x000fe40000000000 */
[----:B------:R-:W-:Y:S02]  /*1020*/  IABS R21, R12 ;  /* 0x0000000c00157213 */ /* 0x000fe40000000000 */
[----:B------:R-:W-:-:S03]  /*1030*/  IADD3 R24, PT, PT, RZ, -R24, RZ ;  /* 0x80000018ff187210 */ /* 0x000fc60007ffe0ff */
[----:B------:R-:W-:-:S04]  /*1040*/  IMAD.HI.U32 R6, R6, R21, RZ ;  /* 0x0000001506067227 */ /* 0x000fc800078e00ff */
[----:B------:R-:W-:-:S05]  /*1050*/  IMAD R21, R6, R24, R21 ;  /* 0x0000001806157224 */ /* 0x000fca00078e0215 */
[----:B------:R-:W-:-:S13]  /*1060*/  ISETP.GT.U32.AND P2, PT, R20, R21, PT ;  /* 0x000000151400720c */ /* 0x000fda0003f44070 */
[----:B------:R-:W-:-:S05]  /*1070*/  @!P2 IMAD.IADD R21, R21, 0x1, -R20 ;  /* 0x000000011515a824 */ /* 0x000fca00078e0a14 */
[----:B------:R-:W-:Y:S02]  /*1080*/  ISETP.GE.U32.AND P0, PT, R21, R20, PT ;  /* 0x000000141500720c */ /* 0x000fe40003f06070 */
[----:B------:R-:W-:Y:S01]  /*1090*/  LOP3.LUT R20, R12, R13, RZ, 0x3c, !PT ;  /* 0x0000000d0c147212 */ /* 0x000fe200078e3cff */
[----:B-----5:R-:W-:Y:S02]  /*10a0*/  IMAD R17, R0, R27, R17 ;  /* 0x0000001b00117224 */ /* 0x020fe400078e0211 */
[----:B------:R-:W-:Y:S01]  /*10b0*/  @!P2 VIADD R6, R6, 0x1 ;  /* 0x000000010606a836 */ /* 0x000fe20000000000 */
[----:B------:R-:W-:Y:S02]  /*10c0*/  ISETP.GE.AND P1, PT, R20, RZ, PT ;  /* 0x000000ff1400720c */ /* 0x000fe40003f26270 */
[----:B------:R-:W-:Y:S01]  /*10d0*/  ISETP.NE.AND P2, PT, R13, RZ, PT ;  /* 0x000000ff0d00720c */ /* 0x000fe20003f45270 */
[----:B------:R-:W-:-:S04]  /*10e0*/  UIADD3 UR9, UPT, UPT, UR9, 0x8, URZ ;  /* 0x0000000809097890 */ /* 0x000fc8000fffe0ff */
[----:B------:R-:W-:Y:S01]  /*10f0*/  @P0 IADD3 R6, PT, PT, R6, 0x1, RZ ;  /* 0x0000000106060810 */ /* 0x000fe20007ffe0ff */
[----:B------:R-:W-:-:S04]  /*1100*/  UISETP.NE.AND UP1, UPT, UR9, URZ, UPT ;  /* 0x000000ff0900728c */ /* 0x000fc8000bf25270 */
[----:B------:R-:W-:-:S04]  /*1110*/  IMAD.MOV.U32 R0, RZ, RZ, R6 ;  /* 0x000000ffff007224 */ /* 0x000fc800078e0006 */
[----:B------:R-:W-:Y:S01]  /*1120*/  @!P1 IMAD.MOV R0, RZ, RZ, -R0 ;  /* 0x000000ffff009224 */ /* 0x000fe200078e0a00 */
[----:B------:R-:W-:Y:S02]  /*1130*/  @!P2 LOP3.LUT R0, RZ, R13, RZ, 0x33, !PT ;  /* 0x0000000dff00a212 */ /* 0x000fe400078e33ff */
[----:B------:R-:W-:Y:S02]  /*1140*/  IADD3 R6, P1, PT, R4, 0x20, RZ ;  /* 0x0000002004067810 */ /* 0x000fe40007f3e0ff */
[----:B------:R-:W-:Y:S02]  /*1150*/  IADD3 R2, P0, PT, R2, 0x20, RZ ;  /* 0x0000002002027810 */ /* 0x000fe40007f1e0ff */
[----:B0-----:R-:W-:-:S03]  /*1160*/  IADD3 R4, PT, PT, -R0, RZ, RZ ;  /* 0x000000ff00047210 */ /* 0x001fc60007ffe1ff */
[----:B------:R-:W-:Y:S02]  /*1170*/  IMAD.X R3, RZ, RZ, R3, P0 ;  /* 0x000000ffff037224 */ /* 0x000fe400000e0603 */
[----:B------:R-:W-:Y:S02]  /*1180*/  IMAD R13, R13, R4, R12 ;  /* 0x000000040d0d7224 */ /* 0x000fe400078e020c */
[----:B--2---:R-:W-:-:S04]  /*1190*/  IMAD R17, R16, R25, R17 ;  /* 0x0000001910117224 */ /* 0x004fc800078e0211 */
[----:B---3--:R-:W-:-:S04]  /*11a0*/  IMAD R17, R18, R23, R17 ;  /* 0x0000001712117224 */ /* 0x008fc800078e0211 */
[----:B------:R-:W-:-:S04]  /*11b0*/  IMAD R17, R19, R22, R17 ;  /* 0x0000001613117224 */ /* 0x000fc800078e0211 */
[----:B----4-:R-:W-:Y:S02]  /*11c0*/  IMAD R8, R15, R8, R17 ;  /* 0x000000080f087224 */ /* 0x010fe400078e0211 */
[----:B------:R-:W-:Y:S02]  /*11d0*/  IMAD.X R17, RZ, RZ, R5, P1 ;  /* 0x000000ffff117224 */ /* 0x000fe400008e0605 */
[----:B------:R-:W-:-:S04]  /*11e0*/  IMAD R11, R14, R11, R8 ;  /* 0x0000000b0e0b7224 */ /* 0x000fc800078e0208 */
[----:B------:R-:W-:Y:S01]  /*11f0*/  IMAD R11, R0, R7, R11 ;  /* 0x00000007000b7224 */ /* 0x000fe200078e020b */
[----:B------:R-:W-:Y:S06]  /*1200*/  BRA.U UP1, `(.L_x_2) ;  /* 0xfffffff101047547 */ /* 0x000fec000b83ffff */
.L_x_1:
[----:B------:R-:W-:Y:S05]  /*1210*/  BRA.U !UP0, `(.L_x_3) ;  /* 0x0000000d08ac7547 */ /* 0x000fea000b800000 */
[----:B------:R-:W0:Y:S01]  /*1220*/  LDCU UR4, c[0x0][0x3a0] ;  /* 0x00007400ff0477ac */ /* 0x000e220008000800 */
[----:B------:R-:W-:Y:S02]  /*1230*/  UISETP.GE.U32.AND UP0, UPT, UR12, 0x4, UPT ;  /* 0x000000040c00788c */ /* 0x000fe4000bf06070 */
[----:B0-----:R-:W-:-:S04]  /*1240*/  ULOP3.LUT UR5, UR4, 0x3, URZ, 0xc0, !UPT ;  /* 0x0000000304057892 */ /* 0x001fc8000f8ec0ff */
[----:B------:R-:W-:-:S03]  /*1250*/  UISETP.NE.AND UP1, UPT, UR5, URZ, UPT ;  /* 0x000000ff0500728c */ /* 0x000fc6000bf25270 */
[----:B------:R-:W-:Y:S08]  /*1260*/  BRA.U !UP0, `(.L_x_4) ;  /* 0x0000000508fc7547 */ /* 0x000ff0000b800000 */
[----:B------:R-:W0:Y:S08]  /*1270*/  LDC.64 R2, c[0x0][0x398] ;  /* 0x0000e600ff027b82 */ /* 0x000e300000000a00 */
[----:B------:R-:W1:Y:S01]  /*1280*/  LDC.64 R14, c[0x0][0x388] ;  /* 0x0000e200ff0e7b82 */ /* 0x000e620000000a00 */
[----:B0-----:R-:W-:-:S05]  /*1290*/  IMAD.WIDE.U32 R20, R10, 0x4, R2 ;  /* 0x000000040a147825 */ /* 0x001fca00078e0002 */
[----:B------:R-:W2:Y:S04]  /*12a0*/  LDG.E R16, desc[UR14][R20.64] ;  /* 0x0000000e14107981 */ /* 0x000ea8000c1e1900 */
[----:B------:R-:W3:Y:S04]  /*12b0*/  LDG.E R12, desc[UR14][R20.64+0x4] ;  /* 0x0000040e140c7981 */ /* 0x000ee8000c1e1900 */
[----:B------:R-:W4:Y:S04]  /*12c0*/  LDG.E R4, desc[UR14][R20.64+0x8] ;  /* 0x0000080e14047981 */ /* 0x000f28000c1e1900 */
[----:B------:R0:W5:Y:S01]  /*12d0*/  LDG.E R0, desc[UR14][R20.64+0xc] ;  /* 0x00000c0e14007981 */ /* 0x000162000c1e1900 */
[----:B-1----:R-:W-:-:S05]  /*12e0*/  IMAD.WIDE.U32 R14, R10, 0x4, R14 ;  /* 0x000000040a0e7825 */ /* 0x002fca00078e000e */
[----:B------:R-:W5:Y:S04]  /*12f0*/  LDG.E R8, desc[UR14][R14.64] ;  /* 0x0000000e0e087981 */ /* 0x000f68000c1e1900 */
[----:B------:R-:W5:Y:S04]  /*1300*/  LDG.E R6, desc[UR14][R14.64+0x4] ;  /* 0x0000040e0e067981 */ /* 0x000f68000c1e1900 */
[----:B------:R-:W5:Y:S04]  /*1310*/  LDG.E R5, desc[UR14][R14.64+0x8] ;  /* 0x0000080e0e057981 */ /* 0x000f68000c1e1900 */
[----:B------:R1:W5:Y:S01]  /*1320*/  LDG.E R7, desc[UR14][R14.64+0xc] ;  /* 0x00000c0e0e077981 */ /* 0x000362000c1e1900 */
[----:B--2---:R-:W-:-:S04]  /*1330*/  IABS R18, R16 ;  /* 0x0000001000127213 */ /* 0x004fc80000000000 */
[----:B------:R-:W2:Y:S08]  /*1340*/  I2F.RP R17, R18 ;  /* 0x0000001200117306 */ /* 0x000eb00000209400 */
[----:B--2---:R-:W2:Y:S02]  /*1350*/  MUFU.RCP R17, R17 ;  /* 0x0000001100117308 */ /* 0x004ea40000001000 */
[----:B--2---:R-:W-:-:S06]  /*1360*/  IADD3 R2, PT, PT, R17, 0xffffffe, RZ ;  /* 0x0ffffffe11027810 */ /* 0x004fcc0007ffe0ff */
[----:B------:R2:W1:Y:S01]  /*1370*/  F2I.FTZ.U32.TRUNC.NTZ R3, R2 ;  /* 0x0000000200037305 */ /* 0x000462000021f000 */
[----:B------:R-:W-:Y:S02]  /*1380*/  IABS R17, R13 ;  /* 0x0000000d00117213 */ /* 0x000fe40000000000 */
[----:B0-----:R-:W-:Y:S01]  /*1390*/  IABS R20, R16 ;  /* 0x0000001000147213 */ /* 0x001fe20000000000 */
[----:B--2---:R-:W-:Y:S02]  /*13a0*/  IMAD.MOV.U32 R2, RZ, RZ, RZ ;  /* 0x000000ffff027224 */ /* 0x004fe400078e00ff */
[----:B-1----:R-:W-:-:S04]  /*13b0*/  IMAD.MOV R19, RZ, RZ, -R3 ;  /* 0x000000ffff137224 */ /* 0x002fc800078e0a03 */
[----:B------:R-:W-:-:S04]  /*13c0*/  IMAD R19, R19, R18, RZ ;  /* 0x0000001213137224 */ /* 0x000fc800078e02ff */
[----:B------:R-:W-:Y:S01]  /*13d0*/  IMAD.HI.U32 R2, R3, R19, R2 ;  /* 0x0000001303027227 */ /* 0x000fe200078e0002 */
[----:B------:R-:W-:Y:S02]  /*13e0*/  MOV R3, R17 ;  /* 0x0000001100037202 */ /* 0x000fe40000000f00 */
[----:B---3--:R-:W-:Y:S01]  /*13f0*/  IABS R17, R12 ;  /* 0x0000000c00117213 */ /* 0x008fe20000000000 */
[----:B------:R-:W-:Y:S02]  /*1400*/  IMAD.MOV R19, RZ, RZ, -R20 ;  /* 0x000000ffff137224 */ /* 0x000fe400078e0a14 */
[----:B------:R-:W-:Y:S01]  /*1410*/  IMAD.HI.U32 R14, R2, R3, RZ ;  /* 0x00000003020e7227 */ /* 0x000fe200078e00ff */
[----:B------:R-:W0:Y:S03]  /*1420*/  I2F.RP R15, R17 ;  /* 0x00000011000f7306 */ /* 0x000e260000209400 */
        /* <DEDUP_REMOVED lines=22> */
[----:B------:R-:W-:Y:S01]  /*1590*/  IMAD.MOV.U32 R3, RZ, RZ, R15 ;  /* 0x000000ffff037224 */ /* 0x000fe200078e000f */
[----:B----4-:R-:W-:Y:S01]  /*15a0*/  IABS R13, R4 ;  /* 0x00000004000d7213 */ /* 0x010fe20000000000 */
[----:B------:R-:W-:Y:S02]  /*15b0*/  IMAD.MOV R18, RZ, RZ, -R16 ;  /* 0x000000ffff127224 */ /* 0x000fe400078e0a10 */
[----:B------:R-:W-:Y:S01]  /*15c0*/  IMAD.HI.U32 R15, R2, R3, RZ ;  /* 0x00000003020f7227 */ /* 0x000fe200078e00ff */
[----:B------:R-:W0:Y:S03]  /*15d0*/  I2F.RP R16, R13 ;  /* 0x0000000d00107306 */ /* 0x000e260000209400 */
        /* <DEDUP_REMOVED lines=22> */
[----:B-----5:R-:W-:Y:S02]  /*1740*/  IABS R17, R0 ;  /* 0x0000000000117213 */ /* 0x020fe40000000000 */
        /* <DEDUP_REMOVED lines=8> */
[----:B------:R-:W-:-:S05]  /*17d0*/  @!P2 IMAD.IADD R2, R2, 0x1, -R13 ;  /* 0x000000010202a824 */ /* 0x000fca00078e0a0d */
[----:B------:R-:W-:Y:S02]  /*17e0*/  ISETP.GE.U32.AND P0, PT, R2, R13, PT ;  /* 0x0000000d0200720c */ /* 0x000fe40003f06070 */
[----:B------:R-:W-:Y:S01]  /*17f0*/  LOP3.LUT R2, R19, R4, RZ, 0x3c, !PT ;  /* 0x0000000413027212 */ /* 0x000fe200078e3cff */
[----:B------:R-:W-:Y:S01]  /*1800*/  @!P2 VIADD R16, R16, 0x1 ;  /* 0x000000011010a836 */ /* 0x000fe20000000000 */
[----:B------:R-:W-:Y:S02]  /*1810*/  ISETP.NE.AND P2, PT, R4, RZ, PT ;  /* 0x000000ff0400720c */ /* 0x000fe40003f45270 */
[----:B------:R-:W-:Y:S02]  /*1820*/  ISETP.GE.AND P1, PT, R2, RZ, PT ;  /* 0x000000ff0200720c */ /* 0x000fe40003f26270 */
[----:B0-----:R-:W-:-:S04]  /*1830*/  IADD3 R2, PT, PT, R17, 0xffffffe, RZ ;  /* 0x0ffffffe11027810 */ /* 0x001fc80007ffe0ff */
[----:B------:R0:W1:Y:S01]  /*1840*/  F2I.FTZ.U32.TRUNC.NTZ R3, R2 ;  /* 0x0000000200037305 */ /* 0x000062000021f000 */
[----:B------:R-:W-:-:S06]  /*1850*/  @P0 VIADD R16, R16, 0x1 ;  /* 0x0000000110100836 */ /* 0x000fcc0000000000 */
[----:B------:R-:W-:Y:S02]  /*1860*/  @!P1 IADD3 R16, PT, PT, -R16, RZ, RZ ;  /* 0x000000ff10109210 */ /* 0x000fe40007ffe1ff */
[----:B------:R-:W-:Y:S01]  /*1870*/  @!P2 LOP3.LUT R16, RZ, R4, RZ, 0x33, !PT ;  /* 0x00000004ff10a212 */ /* 0x000fe200078e33ff */
[----:B0-----:R-:W-:-:S04]  /*1880*/  HFMA2 R2, -RZ, RZ, 0, 0 ;  /* 0x00000000ff027431 */ /* 0x001fc800000001ff */
[----:B------:R-:W-:Y:S02]  /*1890*/  IMAD.MOV R13, RZ, RZ, -R16 ;  /* 0x000000ffff0d7224 */ /* 0x000fe400078e0a10 */
[----:B-1----:R-:W-:Y:S02]  /*18a0*/  IMAD.MOV R17, RZ, RZ, -R3 ;  /* 0x000000ffff117224 */ /* 0x002fe400078e0a03 */
[----:B------:R-:W-:Y:S01]  /*18b0*/  IMAD R13, R4, R13, R19 ;  /* 0x0000000d040d7224 */ /* 0x000fe200078e0213 */
[----:B------:R-:W-:Y:S01]  /*18c0*/  IABS R18, R0 ;  /* 0x0000000000127213 */ /* 0x000fe20000000000 */
[----:B------:R-:W-:-:S03]  /*18d0*/  IMAD R17, R17, R12, RZ ;  /* 0x0000000c11117224 */ /* 0x000fc600078e02ff */
[----:B------:R-:W-:Y:S01]  /*18e0*/  IABS R4, R13 ;  /* 0x0000000d00047213 */ /* 0x000fe20000000000 */
[----:B------:R-:W-:-:S03]  /*18f0*/  IMAD.HI.U32 R2, R3, R17, R2 ;  /* 0x0000001103027227 */ /* 0x000fc600078e0002 */
[----:B------:R-:W-:Y:S01]  /*1900*/  MOV R3, R4 ;  /* 0x0000000400037202 */ /* 0x000fe20000000f00 */
[----:B------:R-:W-:-:S04]  /*1910*/  IMAD.MOV R18, RZ, RZ, -R18 ;  /* 0x000000ffff127224 */ /* 0x000fc800078e0a12 */
[----:B------:R-:W-:Y:S02]  /*1920*/  IMAD.MOV.U32 R4, RZ, RZ, R18 ;  /* 0x000000ffff047224 */ /* 0x000fe400078e0012 */
[----:B------:R-:W-:-:S04]  /*1930*/  IMAD.HI.U32 R2, R2, R3, RZ ;  /* 0x0000000302027227 */ /* 0x000fc800078e00ff */
[----:B------:R-:W-:-:S05]  /*1940*/  IMAD R3, R2, R4, R3 ;  /* 0x0000000402037224 */ /* 0x000fca00078e0203 */
[----:B------:R-:W-:-:S13]  /*1950*/  ISETP.GT.U32.AND P2, PT, R12, R3, PT ;  /* 0x000000030c00720c */ /* 0x000fda0003f44070 */
[----:B------:R-:W-:-:S04]  /*1960*/  @!P2 IADD3 R3, PT, PT, R3, -R12, RZ ;  /* 0x8000000c0303a210 */ /* 0x000fc80007ffe0ff */
[----:B------:R-:W-:Y:S02]  /*1970*/  ISETP.GE.U32.AND P0, PT, R3, R12, PT ;  /* 0x0000000c0300720c */ /* 0x000fe40003f06070 */
[----:B------:R-:W-:Y:S01]  /*1980*/  LOP3.LUT R3, R13, R0, RZ, 0x3c, !PT ;  /* 0x000000000d037212 */ /* 0x000fe200078e3cff */
[----:B------:R-:W-:Y:S01]  /*1990*/  @!P2 VIADD R2, R2, 0x1 ;  /* 0x000000010202a836 */ /* 0x000fe20000000000 */
[----:B------:R-:W-:Y:S02]  /*19a0*/  ISETP.NE.AND P2, PT, R0, RZ, PT ;  /* 0x000000ff0000720c */ /* 0x000fe40003f45270 */
[----:B------:R-:W-:Y:S01]  /*19b0*/  ISETP.GE.AND P1, PT, R3, RZ, PT ;  /* 0x000000ff0300720c */ /* 0x000fe20003f26270 */
[----:B------:R-:W-:-:S06]  /*19c0*/  IMAD R8, R14, R8, R11 ;  /* 0x000000080e087224 */ /* 0x000fcc00078e020b */
[----:B------:R-:W-:Y:S01]  /*19d0*/  @P0 IADD3 R2, PT, PT, R2, 0x1, RZ ;  /* 0x0000000102020810 */ /* 0x000fe20007ffe0ff */
[----:B------:R-:W-:-:S05]  /*19e0*/  IMAD R6, R15, R6, R8 ;  /* 0x000000060f067224 */ /* 0x000fca00078e0208 */
[----:B------:R-:W-:Y:S01]  /*19f0*/  @!P1 IMAD.MOV R2, RZ, RZ, -R2 ;  /* 0x000000ffff029224 */ /* 0x000fe200078e0a02 */
[----:B------:R-:W-:Y:S01]  /*1a00*/  @!P2 LOP3.LUT R2, RZ, R0, RZ, 0x33, !PT ;  /* 0x00000000ff02a212 */ /* 0x000fe200078e33ff */
[----:B------:R-:W-:-:S03]  /*1a10*/  IMAD R5, R16, R5, R6 ;  /* 0x0000000510057224 */ /* 0x000fc600078e0206 */
[----:B------:R-:W-:Y:S01]  /*1a20*/  IADD3 R3, PT, PT, -R2, RZ, RZ ;  /* 0x000000ff02037210 */ /* 0x000fe20007ffe1ff */
[----:B------:R-:W-:Y:S02]  /*1a30*/  VIADD R10, R10, 0x4 ;  /* 0x000000040a0a7836 */ /* 0x000fe40000000000 */
[----:B------:R-:W-:Y:S02]  /*1a40*/  IMAD R11, R2, R7, R5 ;  /* 0x00000007020b7224 */ /* 0x000fe400078e0205 */
[----:B------:R-:W-:-:S07]  /*1a50*/  IMAD R13, R0, R3, R13 ;  /* 0x00000003000d7224 */ /* 0x000fce00078e020d */
.L_x_4:
[----:B------:R-:W-:Y:S05]  /*1a60*/  BRA.U !UP1, `(.L_x_3) ;  /* 0x0000000509987547 */ /* 0x000fea000b800000 */
[----:B------:R-:W-:Y:S02]  /*1a70*/  UISETP.NE.AND UP0, UPT, UR5, 0x1, UPT ;  /* 0x000000010500788c */ /* 0x000fe4000bf05270 */
[----:B------:R-:W-:-:S04]  /*1a80*/  ULOP3.LUT UR4, UR4, 0x1, URZ, 0xc0, !UPT ;  /* 0x0000000104047892 */ /* 0x000fc8000f8ec0ff */
[----:B------:R-:W-:-:S03]  /*1a90*/  UISETP.NE.U32.AND UP1, UPT, UR4, 0x1, UPT ;  /* 0x000000010400788c */ /* 0x000fc6000bf25070 */
[----:B------:R-:W-:Y:S08]  /*1aa0*/  BRA.U !UP0, `(.L_x_5) ;  /* 0x0000000508087547 */ /* 0x000ff0000b800000 */
[----:B------:R-:W0:Y:S08]  /*1ab0*/  LDC.64 R2, c[0x0][0x398] ;  /* 0x0000e600ff027b82 */ /* 0x000e300000000a00 */
[----:B------:R-:W1:Y:S01]  /*1ac0*/  LDC.64 R14, c[0x0][0x388] ;  /* 0x0000e200ff0e7b82 */ /* 0x000e620000000a00 */
[----:B0-----:R-:W-:-:S05]  /*1ad0*/  IMAD.WIDE.U32 R16, R10, 0x4, R2 ;  /* 0x000000040a107825 */ /* 0x001fca00078e0002 */
[----:B------:R-:W2:Y:S04]  /*1ae0*/  LDG.E R0, desc[UR14][R16.64] ;  /* 0x0000000e10007981 */ /* 0x000ea8000c1e1900 */
[----:B------:R-:W3:Y:S01]  /*1af0*/  LDG.E R2, desc[UR14][R16.64+0x4] ;  /* 0x0000040e10027981 */ /* 0x000ee2000c1e1900 */
[----:B-1----:R-:W-:-:S05]  /*1b00*/  IMAD.WIDE.U32 R14, R10, 0x4, R14 ;  /* 0x000000040a0e7825 */ /* 0x002fca00078e000e */
[----:B------:R-:W4:Y:S04]  /*1b10*/  LDG.E R4, desc[UR14][R14.64] ;  /* 0x0000000e0e047981 */ /* 0x000f28000c1e1900 */
[----:B------:R0:W5:Y:S01]  /*1b20*/  LDG.E R3, desc[UR14][R14.64+0x4] ;  /* 0x0000040e0e037981 */ /* 0x000162000c1e1900 */
[----:B------:R-:W-:Y:S01]  /*1b30*/  VIADD R10, R10, 0x2 ;  /* 0x000000020a0a7836 */ /* 0x000fe20000000000 */
[----:B0-----:R-:W-:Y:S02]  /*1b40*/  IABS R14, R13 ;  /* 0x0000000d000e7213 */ /* 0x001fe40000000000 */
[-C--:B--2---:R-:W-:Y:S02]  /*1b50*/  IABS R8, R0.reuse ;  /* 0x0000000000087213 */ /* 0x084fe40000000000 */
[----:B------:R-:W-:-:S02]  /*1b60*/  IABS R12, R0 ;  /* 0x00000000000c7213 */ /* 0x000fc40000000000 */
[----:B------:R-:W0:Y:S03]  /*1b70*/  I2F.RP R5, R8 ;  /* 0x0000000800057306 */ /* 0x000e260000209400 */
[----:B------:R-:W-:-:S05]  /*1b80*/  IMAD.MOV R15, RZ, RZ, -R12 ;  /* 0x000000ffff0f7224 */ /* 0x000fca00078e0a0c */
[----:B0-----:R-:W0:Y:S02]  /*1b90*/  MUFU.RCP R5, R5 ;  /* 0x0000000500057308 */ /* 0x001e240000001000 */
[----:B0-----:R-:W-:Y:S02]  /*1ba0*/  IADD3 R6, PT, PT, R5, 0xffffffe, RZ ;  /* 0x0ffffffe05067810 */ /* 0x001fe40007ffe0ff */
[----:B---3--:R-:W-:-:S04]  /*1bb0*/  IABS R5, R2 ;  /* 0x0000000200057213 */ /* 0x008fc80000000000 */
[----:B------:R0:W1:Y:S08]  /*1bc0*/  F2I.FTZ.U32.TRUNC.NTZ R7, R6 ;  /* 0x0000000600077305 */ /* 0x000070000021f000 */
[----:B------:R-:W2:Y:S01]  /*1bd0*/  I2F.RP R12, R5 ;  /* 0x00000005000c7306 */ /* 0x000ea20000209400 */
[----:B0-----:R-:W-:Y:S02]  /*1be0*/  HFMA2 R6, -RZ, RZ, 0, 0 ;  /* 0x00000000ff067431 */ /* 0x001fe400000001ff */
[----:B-1----:R-:W-:-:S04]  /*1bf0*/  IMAD.MOV R17, RZ, RZ, -R7 ;  /* 0x000000ffff117224 */ /* 0x002fc800078e0a07 */
[----:B------:R-:W-:-:S04]  /*1c00*/  IMAD R17, R17, R8, RZ ;  /* 0x0000000811117224 */ /* 0x000fc800078e02ff */
[----:B------:R-:W-:Y:S01]  /*1c10*/  IMAD.HI.U32 R7, R7, R17, R6 ;  /* 0x0000001107077227 */ /* 0x000fe200078e0006 */
[----:B--2---:R-:W0:Y:S05]  /*1c20*/  MUFU.RCP R12, R12 ;  /* 0x0000000c000c7308 */ /* 0x004e2a0000001000 */
[----:B------:R-:W-:-:S04]  /*1c30*/  IMAD.HI.U32 R6, R7, R14, RZ ;  /* 0x0000000e07067227 */ /* 0x000fc800078e00ff */
[----:B------:R-:W-:-:S05]  /*1c40*/  IMAD R7, R6, R15, R14 ;  /* 0x0000000f06077224 */ /* 0x000fca00078e020e */
[----:B------:R-:W-:-:S13]  /*1c50*/  ISETP.GT.U32.AND P2, PT, R8, R7, PT ;  /* 0x000000070800720c */ /* 0x000fda0003f44070 */
[-C--:B------:R-:W-:Y:S02]  /*1c60*/  @!P2 IADD3 R7, PT, PT, R7, -R8.reuse, RZ ;  /* 0x800000080707a210 */ /* 0x080fe40007ffe0ff */
[----:B------:R-:W-:Y:S02]  /*1c70*/  @!P2 IADD3 R6, PT, PT, R6, 0x1, RZ ;  /* 0x000000010606a810 */ /* 0x000fe40007ffe0ff */
[----:B------:R-:W-:Y:S02]  /*1c80*/  ISETP.GE.U32.AND P0, PT, R7, R8, PT ;  /* 0x000000080700720c */ /* 0x000fe40003f06070 */
[----:B------:R-:W-:Y:S02]  /*1c90*/  LOP3.LUT R7, R13, R0, RZ, 0x3c, !PT ;  /* 0x000000000d077212 */ /* 0x000fe400078e3cff */
[----:B------:R-:W-:Y:S02]  /*1ca0*/  ISETP.NE.AND P2, PT, R0, RZ, PT ;  /* 0x000000ff0000720c */ /* 0x000fe40003f45270 */
[----:B------:R-:W-:Y:S01]  /*1cb0*/  ISETP.GE.AND P1, PT, R7, RZ, PT ;  /* 0x000000ff0700720c */ /* 0x000fe20003f26270 */
[----:B0-----:R-:W-:-:S06]  /*1cc0*/  VIADD R7, R12, 0xffffffe ;  /* 0x0ffffffe0c077836 */ /* 0x001fcc0000000000 */
[----:B------:R-:W-:Y:S01]  /*1cd0*/  @P0 VIADD R6, R6, 0x1 ;  /* 0x0000000106060836 */ /* 0x000fe20000000000 */
[----:B------:R-:W0:Y:S04]  /*1ce0*/  F2I.FTZ.U32.TRUNC.NTZ R7, R7 ;  /* 0x0000000700077305 */ /* 0x000e28000021f000 */
[----:B------:R-:W-:-:S05]  /*1cf0*/  MOV R8, R6 ;  /* 0x0000000600087202 */ /* 0x000fca0000000f00 */
[----:B------:R-:W-:Y:S01]  /*1d00*/  @!P1 IMAD.MOV R8, RZ, RZ, -R8 ;  /* 0x000000ffff089224 */ /* 0x000fe200078e0a08 */
[----:B------:R-:W-:-:S05]  /*1d10*/  @!P2 LOP3.LUT R8, RZ, R0, RZ, 0x33, !PT ;  /* 0x00000000ff08a212 */ /* 0x000fca00078e33ff */
[----:B------:R-:W-:Y:S01]  /*1d20*/  IMAD.MOV R6, RZ, RZ, -R8 ;  /* 0x000000ffff067224 */ /* 0x000fe200078e0a08 */
[----:B0-----:R-:W-:Y:S01]  /*1d30*/  IADD3 R12, PT, PT, RZ, -R7, RZ ;  /* 0x80000007ff0c7210 */ /* 0x001fe20007ffe0ff */
[----:B----4-:R-:W-:Y:S02]  /*1d40*/  IMAD R4, R8, R4, R11 ;  /* 0x0000000408047224 */ /* 0x010fe400078e020b */
[----:B------:R-:W-:Y:S02]  /*1d50*/  IMAD R15, R0, R6, R13 ;  /* 0x00000006000f7224 */ /* 0x000fe400078e020d */
[----:B------:R-:W-:Y:S02]  /*1d60*/  HFMA2 R6, -RZ, RZ, 0, 0 ;  /* 0x00000000ff067431 */ /* 0x000fe400000001ff */
[----:B------:R-:W-:Y:S01]  /*1d70*/  IMAD R13, R12, R5, RZ ;  /* 0x000000050c0d7224 */ /* 0x000fe200078e02ff */
[----:B------:R-:W-:Y:S02]  /*1d80*/  IABS R12, R2 ;  /* 0x00000002000c7213 */ /* 0x000fe40000000000 */
[----:B------:R-:W-:-:S03]  /*1d90*/  IABS R0, R15 ;  /* 0x0000000f00007213 */ /* 0x000fc60000000000 */
[----:B------:R-:W-:Y:S02]  /*1da0*/  IMAD.MOV R12, RZ, RZ, -R12 ;  /* 0x000000ffff0c7224 */ /* 0x000fe400078e0a0c */
[----:B------:R-:W-:Y:S01]  /*1db0*/  IMAD.HI.U32 R6, R7, R13, R6 ;  /* 0x0000000d07067227 */ /* 0x000fe200078e0006 */
[----:B------:R-:W-:-:S03]  /*1dc0*/  MOV R7, R0 ;  /* 0x0000000000077202 */ /* 0x000fc60000000f00 */
[----:B------:R-:W-:Y:S02]  /*1dd0*/  IMAD.MOV.U32 R0, RZ, RZ, R12 ;  /* 0x000000ffff007224 */ /* 0x000fe400078e000c */
[----:B------:R-:W-:-:S04]  /*1de0*/  IMAD.HI.U32 R6, R6, R7, RZ ;  /* 0x0000000706067227 */ /* 0x000fc800078e00ff */
[----:B------:R-:W-:-:S05]  /*1df0*/  IMAD R0, R6, R0, R7 ;  /* 0x0000000006007224 */ /* 0x000fca00078e0207 */
[----:B------:R-:W-:-:S13]  /*1e00*/  ISETP.GT.U32.AND P2, PT, R5, R0, PT ;  /* 0x000000000500720c */ /* 0x000fda0003f44070 */
[-C--:B------:R-:W-:Y:S01]  /*1e10*/  @!P2 IADD3 R0, PT, PT, R0, -R5.reuse, RZ ;  /* 0x800000050000a210 */ /* 0x080fe20007ffe0ff */
[----:B------:R-:W-:Y:S01]  /*1e20*/  @!P2 VIADD R6, R6, 0x1 ;  /* 0x000000010606a836 */ /* 0x000fe20000000000 */
[----:B------:R-:W-:Y:S02]  /*1e30*/  ISETP.NE.AND P2, PT, R2, RZ, PT ;  /* 0x000000ff0200720c */ /* 0x000fe40003f45270 */
[----:B------:R-:W-:Y:S02]  /*1e40*/  ISETP.GE.U32.AND P0, PT, R0, R5, PT ;  /* 0x000000050000720c */ /* 0x000fe40003f06070 */
[----:B------:R-:W-:-:S04]  /*1e50*/  LOP3.LUT R0, R15, R2, RZ, 0x3c, !PT ;  /* 0x000000020f007212 */ /* 0x000fc800078e3cff */
[----:B------:R-:W-:-:S07]  /*1e60*/  ISETP.GE.AND P1, PT, R0, RZ, PT ;  /* 0x000000ff0000720c */ /* 0x000fce0003f26270 */
[----:B------:R-:W-:-:S06]  /*1e70*/  @P0 IADD3 R6, PT, PT, R6, 0x1, RZ ;  /* 0x0000000106060810 */ /* 0x000fcc0007ffe0ff */
[----:B------:R-:W-:Y:S01]  /*1e80*/  @!P1 IMAD.MOV R6, RZ, RZ, -R6 ;  /* 0x000000ffff069224 */ /* 0x000fe200078e0a06 */
[----:B------:R-:W-:-:S04]  /*1e90*/  @!P2 LOP3.LUT R6, RZ, R2, RZ, 0x33, !PT ;  /* 0x00000002ff06a212 */ /* 0x000fc800078e33ff */
[C---:B------:R-:W-:Y:S01]  /*1ea0*/  IADD3 R13, PT, PT, -R6.reuse, RZ, RZ ;  /* 0x000000ff060d7210 */ /* 0x040fe20007ffe1ff */
[----:B-----5:R-:W-:-:S04]  /*1eb0*/  IMAD R11, R6, R3, R4 ;  /* 0x00000003060b7224 */ /* 0x020fc800078e0204 */
[----:B------:R-:W-:-:S07]  /*1ec0*/  IMAD R13, R2, R13, R15 ;  /* 0x0000000d020d7224 */ /* 0x000fce00078e020f */
.L_x_5:
[----:B------:R-:W-:Y:S05]  /*1ed0*/  BRA.U UP1, `(.L_x_3) ;  /* 0x00000001017c7547 */ /* 0x000fea000b800000 */
[----:B------:R-:W0:Y:S08]  /*1ee0*/  LDC.64 R2, c[0x0][0x398] ;  /* 0x0000e600ff027b82 */ /* 0x000e300000000a00 */
[----:B------:R-:W1:Y:S01]  /*1ef0*/  LDC.64 R4, c[0x0][0x388] ;  /* 0x0000e200ff047b82 */ /* 0x000e620000000a00 */
[----:B0-----:R-:W-:-:S05]  /*1f00*/  IMAD.WIDE.U32 R2, R10, 0x4, R2 ;  /* 0x000000040a027825 */ /* 0x001fca00078e0002 */
[----:B------:R-:W2:Y:S01]  /*1f10*/  LDG.E R0, desc[UR14][R2.64] ;  /* 0x0000000e02007981 */ /* 0x000ea2000c1e1900 */
[----:B-1----:R-:W-:-:S06]  /*1f20*/  IMAD.WIDE.U32 R4, R10, 0x4, R4 ;  /* 0x000000040a047825 */ /* 0x002fcc00078e0004 */
[----:B------:R0:W3:Y:S01]  /*1f30*/  LDG.E R4, desc[UR14][R4.64] ;  /* 0x0000000e04047981 */ /* 0x0000e2000c1e1900 */
[-C--:B--2---:R-:W-:Y:S02]  /*1f40*/  IABS R15, R0.reuse ;  /* 0x00000000000f7213 */ /* 0x084fe40000000000 */
[----:B0-----:R-:W-:Y:S02]  /*1f50*/  IABS R5, R0 ;  /* 0x0000000000057213 */ /* 0x001fe40000000000 */
[----:B------:R-:W0:Y:S08]  /*1f60*/  I2F.RP R8, R15 ;  /* 0x0000000f00087306 */ /* 0x000e300000209400 */
[----:B0-----:R-:W0:Y:S02]  /*1f70*/  MUFU.RCP R8, R8 ;  /* 0x0000000800087308 */ /* 0x001e240000001000 */
[----:B0-----:R-:W-:-:S06]  /*1f80*/  IADD3 R6, PT, PT, R8, 0xffffffe, RZ ;  /* 0x0ffffffe08067810 */ /* 0x001fcc0007ffe0ff */
[----:B------:R0:W1:Y:S02]  /*1f90*/  F2I.FTZ.U32.TRUNC.NTZ R7, R6 ;  /* 0x0000000600077305 */ /* 0x000064000021f000 */
[----:B0-----:R-:W-:Y:S02]  /*1fa0*/  HFMA2 R6, -RZ, RZ, 0, 0 ;  /* 0x00000000ff067431 */ /* 0x001fe400000001ff */
[----:B-1----:R-:W-:-:S04]  /*1fb0*/  IMAD.MOV R2, RZ, RZ, -R7 ;  /* 0x000000ffff027224 */ /* 0x002fc800078e0a07 */
[----:B------:R-:W-:Y:S01]  /*1fc0*/  IMAD R3, R2, R15, RZ ;  /* 0x0000000f02037224 */ /* 0x000fe200078e02ff */
[----:B------:R-:W-:-:S03]  /*1fd0*/  IABS R2, R13 ;  /* 0x0000000d00027213 */ /* 0x000fc60000000000 */
[----:B------:R-:W-:-:S04]  /*1fe0*/  IMAD.HI.U32 R7, R7, R3, R6 ;  /* 0x0000000307077227 */ /* 0x000fc800078e0006 */
[----:B------:R-:W-:Y:S02]  /*1ff0*/  IMAD.MOV R3, RZ, RZ, -R5 ;  /* 0x000000ffff037224 */ /* 0x000fe400078e0a05 */
        /* <DEDUP_REMOVED lines=11> */
[----:B------:R-:W-:-:S05]  /*20b0*/  @!P2 LOP3.LUT R7, RZ, R0, RZ, 0x33, !PT ;  /* 0x00000000ff07a212 */ /* 0x000fca00078e33ff */
[----:B---3--:R-:W-:-:S07]  /*20c0*/  IMAD R11, R7, R4, R11 ;  /* 0x00000004070b7224 */ /* 0x008fce00078e020b */
.L_x_3:
[----:B------:R-:W-:Y:S02]  /*20d0*/  SHF.R.S32.HI R3, RZ, 0x1f, R11 ;  /* 0x0000001fff037819 */ /* 0x000fe4000001140b */
[----:B------:R-:W-:-:S07]  /*20e0*/  MOV R2, R11 ;  /* 0x0000000b00027202 */ /* 0x000fce0000000f00 */
.L_x_0:
[----:B------:R-:W0:Y:S02]  /*20f0*/  LDCU.64 UR4, c[0x0][0x380] ;  /* 0x00007000ff0477ac */ /* 0x000e240008000a00 */
[----:B0-----:R-:W-:-:S04]  /*2100*/  LEA R4, P0, R2, UR4, 0x2 ;  /* 0x0000000402047c11 */ /* 0x001fc8000f8010ff */
[----:B------:R-:W-:Y:S02]  /*2110*/  LEA.HI.X R5, R2, UR5, R3, 0x2, P0 ;  /* 0x0000000502057c11 */ /* 0x000fe400080f1403 */
[----:B------:R-:W0:Y:S04]  /*2120*/  LDC.64 R2, c[0x0][0x390] ;  /* 0x0000e400ff027b82 */ /* 0x000e280000000a00 */
[----:B------:R-:W2:Y:S01]  /*2130*/  LDG.E R5, desc[UR14][R4.64] ;  /* 0x0000000e04057981 */ /* 0x000ea2000c1e1900 */
[----:B0-----:R-:W-:-:S05]  /*2140*/  IMAD.WIDE R2, R9, 0x4, R2 ;  /* 0x0000000409027825 */ /* 0x001fca00078e0202 */
[----:B--2---:R-:W-:Y:S01]  /*2150*/  STG.E desc[UR14][R2.64], R5 ;  /* 0x0000000502007986 */ /* 0x004fe2000c10190e */
[----:B------:R-:W-:Y:S05]  /*2160*/  EXIT ;  /* 0x000000000000794d */ /* 0x000fea0003800000 */
.L_x_6:
[----:B------:R-:W-:-:S00]  /*2170*/  BRA `(.L_x_6) ;  /* 0xfffffffc00fc7947 */ /* 0x000fc0000383ffff */
[----:B------:R-:W-:-:S00]  /*2180*/  NOP ;  /* 0x0000000000007918 */ /* 0x000fc00000000000 */
[----:B------:R-:W-:-:S00]  /*2190*/  NOP ;  /* 0x0000000000007918 */ /* 0x000fc00000000000 */
[----:B------:R-:W-:-:S00]  /*21a0*/  NOP ;  /* 0x0000000000007918 */ /* 0x000fc00000000000 */
[----:B------:R-:W-:-:S00]  /*21b0*/  NOP ;  /* 0x0000000000007918 */ /* 0x000fc00000000000 */
[----:B------:R-:W-:-:S00]  /*21c0*/  NOP ;  /* 0x0000000000007918 */ /* 0x000fc00000000000 */
[----:B------:R-:W-:-:S00]  /*21d0*/  NOP ;  /* 0x0000000000007918 */ /* 0x000fc00000000000 */
[----:B------:R-:W-:-:S00]  /*21e0*/  NOP ;  /* 0x0000000000007918 */ /* 0x000fc00000000000 */
[----:B------:R-:W-:-:S00]  /*21f0*/  NOP ;  /* 0x0000000000007918 */ /* 0x000fc00000000000 */
.L_x_7:


//--------------------- .nv.shared.reserved.0     --------------------------
	.section	.nv.shared.reserved.0,"aw",@nobits
	.weak		__nv_reservedSMEM_offset_0_alias
	.size		__nv_reservedSMEM_offset_0_alias, 0, 64
	.other		__nv_reservedSMEM_offset_0_alias,@"STO_CUDA_RESERVED_SHARED STV_DEFAULT"
__nv_reservedSMEM_offset_0_alias:
	.zero		0
	.zero		64


//--------------------- .nv.constant0._ZN8mmdeploy8mmaction4cuda9transposeIfEEvPKT_PKiPS3_S7_ii --------------------------
	.section	.nv.constant0._ZN8mmdeploy8mmaction4cuda9transposeIfEEvPKT_PKiPS3_S7_ii,"a",@progbits
	.sectionflags	@""
	.align	4
.nv.constant0._ZN8mmdeploy8mmaction4cuda9transposeIfEEvPKT_PKiPS3_S7_ii:
	.zero		936


//--------------------- SYMBOLS --------------------------

	.type		.nv.reservedSmem.offset0,@object
	.size		.nv.reservedSmem.offset0,0x4
